	.target	sm_90a

	.elftype	@"ET_EXEC"


//--------------------- .note.nv.tkinfo           --------------------------
	.section	.note.nv.tkinfo,"",@"SHT_NOTE"
	.sectionflags	@"SHF_NOTE_NV_TKINFO"
	.tkinfo
        /*0018*/ 	.word	0x00000002
        /*0030*/ 	.string	""
        /*0030*/ 	.string	"ptxas"
        /*0030*/ 	.string	"Cuda compilation tools, release 13.0, V13.0.88"
        /*0030*/ 	.string	"Build cuda_13.0.r13.0/compiler.36424714_0"
        /*0030*/ 	.string	"-v  -suppress-debug-info  -lineinfo  -arch sm_90a "



//--------------------- .note.nv.cuinfo           --------------------------
	.section	.note.nv.cuinfo,"",@"SHT_NOTE"
	.sectionflags	@"SHF_NOTE_NV_CUINFO"
        /*0018*/ 	.short	0x0002
        /*001a*/ 	.short	0x005a
        /*001c*/ 	.short	0x0082
	.zero		2


//--------------------- .nv.info                  --------------------------
	.section	.nv.info,"",@"SHT_CUDA_INFO"
	.align	4


	//----- nvinfo : EIATTR_REGCOUNT
	.align		4
        /*0000*/ 	.byte	0x04, 0x2f
        /*0002*/ 	.short	(.L_1 - .L_0)
	.align		4
.L_0:
        /*0004*/ 	.word	index@(gluon_wgmma)
        /*0008*/ 	.word	0x0000002a


	//----- nvinfo : EIATTR_FRAME_SIZE
	.align		4
.L_1:
        /*000c*/ 	.byte	0x04, 0x11
        /*000e*/ 	.short	(.L_3 - .L_2)
	.align		4
.L_2:
        /*0010*/ 	.word	index@(gluon_wgmma)
        /*0014*/ 	.word	0x00000000


	//----- nvinfo : EIATTR_MIN_STACK_SIZE
	.align		4
.L_3:
        /*0018*/ 	.byte	0x04, 0x12
        /*001a*/ 	.short	(.L_5 - .L_4)
	.align		4
.L_4:
        /*001c*/ 	.word	index@(gluon_wgmma)
        /*0020*/ 	.word	0x00000000
.L_5:


//--------------------- .nv.compat                --------------------------
	.section	.nv.compat,"",@"SHT_CUDA_COMPAT_INFO"
	.align	4
        /*0000*/ 	.byte	0x02, 0x09, 0x01, 0x00, 0x02, 0x02, 0x04, 0x00, 0x02, 0x05, 0x05, 0x00, 0x03, 0x07, 0x01, 0x01
        /*0010*/ 	.byte	0x02, 0x03, 0x03, 0x00, 0x02, 0x06, 0x01, 0x00, 0x04, 0x0b, 0x08, 0x00, 0x00, 0x00, 0x00, 0x00
        /*0020*/ 	.byte	0x00, 0x00, 0x00, 0x00


//--------------------- .nv.info.gluon_wgmma      --------------------------
	.section	.nv.info.gluon_wgmma,"",@"SHT_CUDA_INFO"
	.sectionflags	@""
	.align	4


	//----- nvinfo : EIATTR_CUDA_API_VERSION
	.align		4
        /*0000*/ 	.byte	0x04, 0x37
        /*0002*/ 	.short	(.L_7 - .L_6)
.L_6:
        /*0004*/ 	.word	0x00000082


	//----- nvinfo : EIATTR_KPARAM_INFO
	.align		4
.L_7:
        /*0008*/ 	.byte	0x04, 0x17
        /*000a*/ 	.short	(.L_9 - .L_8)
.L_8:
        /*000c*/ 	.word	0x00000000
        /*0010*/ 	.short	0x000a
        /*0012*/ 	.short	0x0048
        /*0014*/ 	.byte	0x00, 0xf4, 0x21, 0x00


	//----- nvinfo : EIATTR_KPARAM_INFO
	.align		4
.L_9:
        /*0018*/ 	.byte	0x04, 0x17
        /*001a*/ 	.short	(.L_11 - .L_10)
.L_10:
        /*001c*/ 	.word	0x00000000
        /*0020*/ 	.short	0x0009
        /*0022*/ 	.short	0x0040
        /*0024*/ 	.byte	0x00, 0xf4, 0x21, 0x00


	//----- nvinfo : EIATTR_KPARAM_INFO
	.align		4
.L_11:
        /*0028*/ 	.byte	0x04, 0x17
        /*002a*/ 	.short	(.L_13 - .L_12)
.L_12:
        /*002c*/ 	.word	0x00000000
        /*0030*/ 	.short	0x0008
        /*0032*/ 	.short	0x0038
        /*0034*/ 	.byte	0x00, 0xf0, 0x21, 0x00


	//----- nvinfo : EIATTR_KPARAM_INFO
	.align		4
.L_13:
        /*0038*/ 	.byte	0x04, 0x17
        /*003a*/ 	.short	(.L_15 - .L_14)
.L_14:
        /*003c*/ 	.word	0x00000000
        /*0040*/ 	.short	0x0007
        /*0042*/ 	.short	0x0030
        /*0044*/ 	.byte	0x00, 0xf0, 0x21, 0x00


	//----- nvinfo : EIATTR_KPARAM_INFO
	.align		4
.L_15:
        /*0048*/ 	.byte	0x04, 0x17
        /*004a*/ 	.short	(.L_17 - .L_16)
.L_16:
        /*004c*/ 	.word	0x00000000
        /*0050*/ 	.short	0x0006
        /*0052*/ 	.short	0x0028
        /*0054*/ 	.byte	0x00, 0xf0, 0x21, 0x00


	//----- nvinfo : EIATTR_KPARAM_INFO
	.align		4
.L_17:
        /*0058*/ 	.byte	0x04, 0x17
        /*005a*/ 	.short	(.L_19 - .L_18)
.L_18:
        /*005c*/ 	.word	0x00000000
        /*0060*/ 	.short	0x0005
        /*0062*/ 	.short	0x0020
        /*0064*/ 	.byte	0x00, 0xf0, 0x11, 0x00


	//----- nvinfo : EIATTR_KPARAM_INFO
	.align		4
.L_19:
        /*0068*/ 	.byte	0x04, 0x17
        /*006a*/ 	.short	(.L_21 - .L_20)
.L_20:
        /*006c*/ 	.word	0x00000000
        /*0070*/ 	.short	0x0004
        /*0072*/ 	.short	0x001c
        /*0074*/ 	.byte	0x00, 0xf0, 0x11, 0x00


	//----- nvinfo : EIATTR_KPARAM_INFO
	.align		4
.L_21:
        /*0078*/ 	.byte	0x04, 0x17
        /*007a*/ 	.short	(.L_23 - .L_22)
.L_22:
        /*007c*/ 	.word	0x00000000
        /*0080*/ 	.short	0x0003
        /*0082*/ 	.short	0x0018
        /*0084*/ 	.byte	0x00, 0xf0, 0x11, 0x00


	//----- nvinfo : EIATTR_KPARAM_INFO
	.align		4
.L_23:
        /*0088*/ 	.byte	0x04, 0x17
        /*008a*/ 	.short	(.L_25 - .L_24)
.L_24:
        /*008c*/ 	.word	0x00000000
        /*0090*/ 	.short	0x0002
        /*0092*/ 	.short	0x0010
        /*0094*/ 	.byte	0x00, 0xf4, 0x21, 0x00


	//----- nvinfo : EIATTR_KPARAM_INFO
	.align		4
.L_25:
        /*0098*/ 	.byte	0x04, 0x17
        /*009a*/ 	.short	(.L_27 - .L_26)
.L_26:
        /*009c*/ 	.word	0x00000000
        /*00a0*/ 	.short	0x0001
        /*00a2*/ 	.short	0x0008
        /*00a4*/ 	.byte	0x00, 0xf4, 0x21, 0x00


	//----- nvinfo : EIATTR_KPARAM_INFO
	.align		4
.L_27:
        /*00a8*/ 	.byte	0x04, 0x17
        /*00aa*/ 	.short	(.L_29 - .L_28)
.L_28:
        /*00ac*/ 	.word	0x00000000
        /*00b0*/ 	.short	0x0000
        /*00b2*/ 	.short	0x0000
        /*00b4*/ 	.byte	0x00, 0xf4, 0x21, 0x00


	//----- nvinfo : EIATTR_SPARSE_MMA_MASK
	.align		4
.L_29:
        /*00b8*/ 	.byte	0x03, 0x50
        /*00ba*/ 	.short	0x0000


	//----- nvinfo : EIATTR_MAXREG_COUNT
	.align		4
        /*00bc*/ 	.byte	0x03, 0x1b
        /*00be*/ 	.short	0x00ff


	//----- nvinfo : EIATTR_NUM_BARRIERS
	.align		4
        /*00c0*/ 	.byte	0x02, 0x4c
        /*00c2*/ 	.byte	0x01
	.zero		1


	//----- nvinfo : EIATTR_MERCURY_ISA_VERSION
	.align		4
        /*00c4*/ 	.byte	0x03, 0x5f
        /*00c6*/ 	.short	0x0101


	//----- nvinfo : EIATTR_INT_WARP_WIDE_INSTR_OFFSETS
	.align		4
        /*00c8*/ 	.byte	0x04, 0x31
        /*00ca*/ 	.short	(.L_31 - .L_30)


	//   ....[0]....
.L_30:
        /*00cc*/ 	.word	0x00001300


	//   ....[1]....
        /*00d0*/ 	.word	0x00001320


	//   ....[2]....
        /*00d4*/ 	.word	0x00001330


	//   ....[3]....
        /*00d8*/ 	.word	0x00001340


	//   ....[4]....
        /*00dc*/ 	.word	0x00001450


	//   ....[5]....
        /*00e0*/ 	.word	0x000016d0


	//   ....[6]....
        /*00e4*/ 	.word	0x000016e0


	//   ....[7]....
        /*00e8*/ 	.word	0x00001760


	//   ....[8]....
        /*00ec*/ 	.word	0x00001770


	//   ....[9]....
        /*00f0*/ 	.word	0x00001bd0


	//   ....[10]....
        /*00f4*/ 	.word	0x00001be0


	//----- nvinfo : EIATTR_COOP_GROUP_MASK_REGIDS
	.align		4
.L_31:
        /*00f8*/ 	.byte	0x04, 0x29
        /*00fa*/ 	.short	(.L_33 - .L_32)


	//   ....[0]....
.L_32:
        /*00fc*/ 	.word	0xffffffff


	//   ....[1]....
        /*0100*/ 	.word	0xffffffff


	//   ....[2]....
        /*0104*/ 	.word	0xffffffff


	//----- nvinfo : EIATTR_COOP_GROUP_INSTR_OFFSETS
	.align		4
.L_33:
        /*0108*/ 	.byte	0x04, 0x28
        /*010a*/ 	.short	(.L_35 - .L_34)


	//   ....[0]....
.L_34:
        /*010c*/ 	.word	0x00000150


	//   ....[1]....
        /*0110*/ 	.word	0x00000710


	//   ....[2]....
        /*0114*/ 	.word	0x00000d00


	//----- nvinfo : EIATTR_MBARRIER_INSTR_OFFSETS
	.align		4
.L_35:
        /*0118*/ 	.byte	0x04, 0x39
        /*011a*/ 	.short	(.L_37 - .L_36)


	//   ....[0]....
.L_36:
        /*011c*/ 	.word	0x00001480
        /*0120*/ 	.word	0x000000ff
        /*0124*/ 	.word	0x00010000
        /*0128*/ 	.short	0x0100
        /*012a*/ 	.byte	0x10
	.zero		1


	//   ....[1]....
        /*012c*/ 	.word	0x000014a0
        /*0130*/ 	.word	0x000000ff
        /*0134*/ 	.word	0x00010008
        /*0138*/ 	.short	0x0100
        /*013a*/ 	.byte	0x10
	.zero		1


	//   ....[2]....
        /*013c*/ 	.word	0x000014d0
        /*0140*/ 	.word	0x000000ff
        /*0144*/ 	.word	0x00010010
        /*0148*/ 	.short	0x0100
        /*014a*/ 	.byte	0x10
	.zero		1


	//   ....[3]....
        /*014c*/ 	.word	0x000014f0
        /*0150*/ 	.word	0x000000ff
        /*0154*/ 	.word	0x00010018
        /*0158*/ 	.short	0x0100
        /*015a*/ 	.byte	0x10
	.zero		1


	//   ....[4]....
        /*015c*/ 	.word	0x00001840
        /*0160*/ 	.word	0x000000ff
        /*0164*/ 	.word	0x00010000
        /*0168*/ 	.short	0x010a
        /*016a*/ 	.byte	0x20
	.zero		1


	//   ....[5]....
        /*016c*/ 	.word	0x00001b10
        /*0170*/ 	.word	0x000000ff
        /*0174*/ 	.word	0x00010000
        /*0178*/ 	.short	0x0108
        /*017a*/ 	.byte	0x10
	.zero		1


	//   ....[6]....
        /*017c*/ 	.word	0x00001bb0
        /*0180*/ 	.word	0x000000ff
        /*0184*/ 	.word	0x00010008
        /*0188*/ 	.short	0x0108
        /*018a*/ 	.byte	0x10
	.zero		1


	//   ....[7]....
        /*018c*/ 	.word	0x00001c10
        /*0190*/ 	.word	0x000000ff
        /*0194*/ 	.word	0x00010010
        /*0198*/ 	.short	0x0108
        /*019a*/ 	.byte	0x10
	.zero		1


	//   ....[8]....
        /*019c*/ 	.word	0x00001c30
        /*01a0*/ 	.word	0x000000ff
        /*01a4*/ 	.word	0x00010018
        /*01a8*/ 	.short	0x0108
        /*01aa*/ 	.byte	0x10
	.zero		1


	//   ....[9]....
        /*01ac*/ 	.word	0x00001ce0
        /*01b0*/ 	.word	0x000000ff
        /*01b4*/ 	.word	0x00010000
        /*01b8*/ 	.short	0x010a
        /*01ba*/ 	.byte	0x20
	.zero		1


	//----- nvinfo : EIATTR_NUM_MBARRIERS
	.align		4
.L_37:
        /*01bc*/ 	.byte	0x03, 0x38
        /*01be*/ 	.short	0x0004


	//----- nvinfo : EIATTR_EXIT_INSTR_OFFSETS
	.align		4
        /*01c0*/ 	.byte	0x04, 0x1c
        /*01c2*/ 	.short	(.L_39 - .L_38)


	//   ....[0]....
.L_38:
        /*01c4*/ 	.word	0x00001cd0


	//----- nvinfo : EIATTR_REQNTID
	.align		4
.L_39:
        /*01c8*/ 	.byte	0x04, 0x10
        /*01ca*/ 	.short	(.L_41 - .L_40)
.L_40:
        /*01cc*/ 	.word	0x00000100
        /*01d0*/ 	.word	0x00000001
        /*01d4*/ 	.word	0x00000001


	//----- nvinfo : EIATTR_CRS_STACK_SIZE
	.align		4
.L_41:
        /*01d8*/ 	.byte	0x04, 0x1e
        /*01da*/ 	.short	(.L_43 - .L_42)
.L_42:
        /*01dc*/ 	.word	0x00000000


	//----- nvinfo : EIATTR_CBANK_PARAM_SIZE
	.align		4
.L_43:
        /*01e0*/ 	.byte	0x03, 0x19
        /*01e2*/ 	.short	0x0050


	//----- nvinfo : EIATTR_PARAM_CBANK
	.align		4
        /*01e4*/ 	.byte	0x04, 0x0a
        /*01e6*/ 	.short	(.L_45 - .L_44)
	.align		4
.L_44:
        /*01e8*/ 	.word	index@(.nv.constant0.gluon_wgmma)
        /*01ec*/ 	.short	0x0210
        /*01ee*/ 	.short	0x0050


	//----- nvinfo : EIATTR_SW_WAR
	.align		4
.L_45:
        /*01f0*/ 	.byte	0x04, 0x36
        /*01f2*/ 	.short	(.L_47 - .L_46)
.L_46:
        /*01f4*/ 	.word	0x00000008
.L_47:


//--------------------- .nv.callgraph             --------------------------
	.section	.nv.callgraph,"",@"SHT_CUDA_CALLGRAPH"
	.align	4
	.sectionentsize	8
	.align		4
        /*0000*/ 	.word	0x00000000
	.align		4
        /*0004*/ 	.word	0xffffffff
	.align		4
        /*0008*/ 	.word	0x00000000
	.align		4
        /*000c*/ 	.word	0xfffffffe
	.align		4
        /*0010*/ 	.word	0x00000000
	.align		4
        /*0014*/ 	.word	0xfffffffd
	.align		4
        /*0018*/ 	.word	0x00000000
	.align		4
        /*001c*/ 	.word	0xfffffffc


//--------------------- .text.gluon_wgmma         --------------------------
	.section	.text.gluon_wgmma,"ax",@progbits
	.align	128
        .global         gluon_wgmma
        .type           gluon_wgmma,@function
        .size           gluon_wgmma,(.L_x_52 - gluon_wgmma)
        .other          gluon_wgmma,@"STO_CUDA_ENTRY STV_DEFAULT"
gluon_wgmma:
.text.gluon_wgmma:
[----:B------:R-:W-:Y:S01]  /*0000*/  LDC R1, c[0x0][0x28] ;  /* 0x00000a00ff017b82 */ /* 0x000fe20000000800 */
[----:B------:R-:W1:Y:S07]  /*0010*/  S2R R0, SR_TID.X ;  /* 0x0000000000007919 */ /* 0x000e6e0000002100 */
[----:B------:R-:W2:Y:S01]  /*0020*/  S2UR UR4, SR_CgaCtaId ;  /* 0x00000000000479c3 */ /* 0x000ea20000008800 */
[----:B------:R-:W-:Y:S01]  /*0030*/  UMOV UR16, 0x400 ;  /* 0x0000040000107882 */ /* 0x000fe20000000000 */
[----:B------:R-:W-:Y:S01]  /*0040*/  ULDC UR6, c[0x0][0xc] ;  /* 0x0000030000067ab9 */ /* 0x000fe20000000800 */
[----:B------:R-:W-:Y:S01]  /*0050*/  ULDC.64 UR28, c[0x0][0x250] ;  /* 0x00009400001c7ab9 */ /* 0x000fe20000000a00 */
[----:B------:R-:W-:Y:S04]  /*0060*/  BSSY B0, `(.L_x_0) ;  /* 0x000001f000007945 */ /* 0x000fe80003800000 */
[----:B------:R-:W3:Y:S08]  /*0070*/  LDC R2, c[0x0][0x228] ;  /* 0x00008a00ff027b82 */ /* 0x000ef00000000800 */
[----:B------:R-:W4:Y:S08]  /*0080*/  LDC R7, c[0x0][0x230] ;  /* 0x00008c00ff077b82 */ /* 0x000f300000000800 */
[----:B------:R-:W-:Y:S01]  /*0090*/  S2UR UR25, SR_CTAID.Y ;  /* 0x00000000001979c3 */ /* 0x000fe20000002600 */
[----:B--2---:R-:W-:-:S03]  /*00a0*/  ULEA UR16, UR4, UR16, 0x18 ;  /* 0x0000001004107291 */ /* 0x004fc6000f8ec03f */
[----:B------:R-:W-:Y:S01]  /*00b0*/  ULDC UR4, c[0x0][0x10] ;  /* 0x0000040000047ab9 */ /* 0x000fe20000000800 */
[----:B-1----:R-:W-:-:S03]  /*00c0*/  LOP3.LUT R6, R0, 0xff, RZ, 0xc0, !PT ;  /* 0x000000ff00067812 */ /* 0x002fc600078ec0ff */
[----:B------:R-:W1:Y:S01]  /*00d0*/  S2UR UR5, SR_CTAID.Z ;  /* 0x00000000000579c3 */ /* 0x000e620000002700 */
[----:B---3--:R-:W-:Y:S01]  /*00e0*/  VIADD R2, R2, 0xffffffff ;  /* 0xffffffff02027836 */ /* 0x008fe20000000000 */
[C---:B------:R-:W-:Y:S02]  /*00f0*/  ISETP.GE.U32.AND P0, PT, R6.reuse, 0x20, PT ;  /* 0x000000200600780c */ /* 0x040fe40003f06070 */
[C---:B------:R-:W-:Y:S02]  /*0100*/  ISETP.NE.U32.AND P2, PT, R6.reuse, RZ, PT ;  /* 0x000000ff0600720c */ /* 0x040fe40003f45070 */
[----:B------:R-:W-:Y:S02]  /*0110*/  LEA R8, R6, UR16, 0x2 ;  /* 0x0000001006087c11 */ /* 0x000fe4000f8e10ff */
[----:B------:R-:W2:Y:S01]  /*0120*/  S2UR UR36, SR_CTAID.X ;  /* 0x00000000002479c3 */ /* 0x000ea20000002500 */
[----:B----4-:R-:W-:-:S06]  /*0130*/  VIADD R11, R7, 0xffffffff ;  /* 0xffffffff070b7836 */ /* 0x010fcc0000000000 */
[----:B------:R3:W-:Y:S01]  /*0140*/  @!P0 STS [R8], RZ ;  /* 0x000000ff08008388 */ /* 0x0007e20000000800 */
[----:B------:R-:W-:-:S03]  /*0150*/  NOP ;  /* 0x0000000000007918 */ /* 0x000fc60000000000 */
[----:B------:R3:W-:Y:S01]  /*0160*/  @!P2 STS [UR16+0x24], R2 ;  /* 0x00002402ff00a988 */ /* 0x0007e20008000810 */
[----:B-1----:R-:W-:-:S03]  /*0170*/  UIMAD UR4, UR5, UR4, UR25 ;  /* 0x00000004050472a4 */ /* 0x002fc6000f8e0219 */
[----:B------:R3:W-:Y:S01]  /*0180*/  @!P2 STS [UR16+0x20], R11 ;  /* 0x0000200bff00a988 */ /* 0x0007e20008000810 */
[----:B--2---:R-:W-:-:S04]  /*0190*/  UIMAD UR4, UR4, UR6, UR36 ;  /* 0x00000006040472a4 */ /* 0x004fc8000f8e0224 */
[----:B------:R-:W-:-:S03]  /*01a0*/  UIMAD UR5, UR4, 0x180, URZ ;  /* 0x00000180040578a4 */ /* 0x000fc6000f8e023f */
[----:B------:R-:W-:Y:S01]  /*01b0*/  UMOV UR4, URZ ;  /* 0x0000003f00047c82 */ /* 0x000fe20008000000 */
[----:B------:R-:W-:-:S04]  /*01c0*/  UIADD3 UR24, UP0, UR5, UR28, URZ ;  /* 0x0000001c05187290 */ /* 0x000fc8000ff1e03f */
[----:B------:R-:W-:Y:S01]  /*01d0*/  ULEA.HI.X.SX32 UR19, UR5, UR29, 0x1, UP0 ;  /* 0x0000001d05137291 */ /* 0x000fe200080f0e3f */
[----:B---3--:R-:W-:Y:S11]  /*01e0*/  @P2 BRA `(.L_x_1) ;  /* 0x0000000000182947 */ /* 0x008ff60003800000 */
[----:B------:R-:W1:Y:S01]  /*01f0*/  LDS R3, [UR16+0x8] ;  /* 0x00000810ff037984 */ /* 0x000e620008000800 */
[----:B------:R-:W2:Y:S01]  /*0200*/  LDC.64 R12, c[0x0][0x210] ;  /* 0x00008400ff0c7b82 */ /* 0x000ea20000000a00 */
[----:B------:R-:W-:Y:S02]  /*0210*/  IMAD.MOV.U32 R4, RZ, RZ, 0x70 ;  /* 0x00000070ff047424 */ /* 0x000fe400078e00ff */
[----:B--2---:R2:W-:Y:S03]  /*0220*/  STS.64 [UR16], R12 ;  /* 0x0000000cff007988 */ /* 0x0045e60008000a10 */
[----:B-1----:R-:W-:-:S05]  /*0230*/  LOP3.LUT R3, R3, 0x10, R4, 0xd8, !PT ;  /* 0x0000001003037812 */ /* 0x002fca00078ed804 */
[----:B------:R2:W-:Y:S02]  /*0240*/  STS [UR16+0x8], R3 ;  /* 0x00000803ff007988 */ /* 0x0005e40008000810 */
.L_x_1:
[----:B------:R-:W-:Y:S05]  /*0250*/  BSYNC B0 ;  /* 0x0000000000007941 */ /* 0x000fea0003800000 */
.L_x_0:
[----:B------:R-:W-:Y:S04]  /*0260*/  BSSY B0, `(.L_x_2) ;  /* 0x000000a000007945 */ /* 0x000fe80003800000 */
[----:B------:R-:W-:Y:S05]  /*0270*/  @P2 BRA `(.L_x_3) ;  /* 0x0000000000202947 */ /* 0x000fea0003800000 */
[----:B--2---:R-:W1:Y:S01]  /*0280*/  LDS R3, [UR16+0x34] ;  /* 0x00003410ff037984 */ /* 0x004e620008000800 */
[----:B------:R-:W-:Y:S02]  /*0290*/  IMAD.MOV.U32 R4, RZ, RZ, 0x3f000000 ;  /* 0x3f000000ff047424 */ /* 0x000fe400078e00ff */
[----:B------:R-:W-:Y:S01]  /*02a0*/  @!P2 IMAD.MOV.U32 R5, RZ, RZ, 0x3f ;  /* 0x0000003fff05a424 */ /* 0x000fe200078e00ff */
[----:B------:R-:W2:Y:S02]  /*02b0*/  @!P2 LDS R10, [UR16+0x38] ;  /* 0x00003810ff0aa984 */ /* 0x000ea40008000800 */
[----:B-1----:R-:W-:Y:S02]  /*02c0*/  LOP3.LUT R3, R3, 0xff000000, R4, 0xb8, !PT ;  /* 0xff00000003037812 */ /* 0x002fe400078eb804 */
[----:B--2---:R-:W-:-:S03]  /*02d0*/  @!P2 LOP3.LUT R4, R10, 0xff, R5, 0xb8, !PT ;  /* 0x000000ff0a04a812 */ /* 0x004fc600078eb805 */
[----:B------:R1:W-:Y:S04]  /*02e0*/  STS [UR16+0x34], R3 ;  /* 0x00003403ff007988 */ /* 0x0003e80008000810 */
[----:B------:R1:W-:Y:S02]  /*02f0*/  @!P2 STS [UR16+0x38], R4 ;  /* 0x00003804ff00a988 */ /* 0x0003e40008000810 */
.L_x_3:
[----:B------:R-:W-:Y:S05]  /*0300*/  BSYNC B0 ;  /* 0x0000000000007941 */ /* 0x000fea0003800000 */
.L_x_2:
[----:B------:R-:W-:Y:S04]  /*0310*/  BSSY B0, `(.L_x_4) ;  /* 0x000000e000007945 */ /* 0x000fe80003800000 */
[----:B------:R-:W-:Y:S05]  /*0320*/  @P2 BRA `(.L_x_5) ;  /* 0x0000000000302947 */ /* 0x000fea0003800000 */
[----:B-1----:R-:W1:Y:S01]  /*0330*/  LDS R4, [UR16+0x34] ;  /* 0x00003410ff047984 */ /* 0x002e620008000800 */
[----:B--2---:R-:W2:Y:S03]  /*0340*/  LDC.64 R12, c[0x0][0x238] ;  /* 0x00008e00ff0c7b82 */ /* 0x004ea60000000a00 */
[----:B------:R-:W3:Y:S01]  /*0350*/  LDS R3, [UR16+0x1c] ;  /* 0x00001c10ff037984 */ /* 0x000ee20008000800 */
[C---:B--2---:R-:W-:Y:S01]  /*0360*/  SHF.L.U64.HI R10, R12.reuse, 0x1, R13 ;  /* 0x000000010c0a7819 */ /* 0x044fe2000001020d */
[----:B------:R-:W-:-:S03]  /*0370*/  IMAD.SHL.U32 R5, R12, 0x2, RZ ;  /* 0x000000020c057824 */ /* 0x000fc600078e00ff */
[--C-:B------:R-:W-:Y:S02]  /*0380*/  SHF.R.U32.HI R12, RZ, 0x4, R10.reuse ;  /* 0x00000004ff0c7819 */ /* 0x100fe4000001160a */
[----:B------:R-:W-:-:S05]  /*0390*/  SHF.R.U64 R5, R5, 0x4, R10 ;  /* 0x0000000405057819 */ /* 0x000fca000000120a */
[----:B------:R4:W-:Y:S01]  /*03a0*/  STS [UR16+0xc], R5 ;  /* 0x00000c05ff007988 */ /* 0x0009e20008000810 */
[----:B-1----:R-:W-:Y:S02]  /*03b0*/  LOP3.LUT R4, R4, 0x7, RZ, 0xb8, !PT ;  /* 0x0000000704047812 */ /* 0x002fe400078eb8ff */
[----:B---3--:R-:W-:-:S03]  /*03c0*/  LOP3.LUT R3, R3, 0xf, R12, 0xb8, !PT ;  /* 0x0000000f03037812 */ /* 0x008fc600078eb80c */
[----:B------:R4:W-:Y:S04]  /*03d0*/  STS [UR16+0x34], R4 ;  /* 0x00003404ff007988 */ /* 0x0009e80008000810 */
[----:B------:R4:W-:Y:S02]  /*03e0*/  STS [UR16+0x1c], R3 ;  /* 0x00001c03ff007988 */ /* 0x0009e40008000810 */
.L_x_5:
[----:B------:R-:W-:Y:S05]  /*03f0*/  BSYNC B0 ;  /* 0x0000000000007941 */ /* 0x000fea0003800000 */
.L_x_4:
[----:B------:R-:W-:Y:S04]  /*0400*/  BSSY B1, `(.L_x_6) ;  /* 0x000001a000017945 */ /* 0x000fe80003800000 */
[----:B------:R-:W-:Y:S04]  /*0410*/  BSSY B0, `(.L_x_7) ;  /* 0x0000015000007945 */ /* 0x000fe80003800000 */
[----:B------:R-:W-:Y:S05]  /*0420*/  @P2 BRA `(.L_x_8) ;  /* 0x0000000000202947 */ /* 0x000fea0003800000 */
[----:B-12-4-:R-:W1:Y:S02]  /*0430*/  LDS R3, [UR16+0x34] ;  /* 0x00003410ff037984 */ /* 0x016e640008000800 */
[----:B-1----:R-:W-:-:S05]  /*0440*/  LOP3.LUT R3, R3, 0x38, RZ, 0xb8, !PT ;  /* 0x0000003803037812 */ /* 0x002fca00078eb8ff */
[----:B------:R1:W-:Y:S01]  /*0450*/  STS [UR16+0x34], R3 ;  /* 0x00003403ff007988 */ /* 0x0003e20008000810 */
[----:B------:R-:W-:Y:S05]  /*0460*/  @P2 BRA `(.L_x_9) ;  /* 0x0000000000202947 */ /* 0x000fea0003800000 */
[----:B-1----:R-:W1:Y:S01]  /*0470*/  LDS R3, [UR16+0x8] ;  /* 0x00000810ff037984 */ /* 0x002e620008000800 */
[----:B------:R-:W-:-:S05]  /*0480*/  IMAD.MOV.U32 R4, RZ, RZ, 0x780 ;  /* 0x00000780ff047424 */ /* 0x000fca00078e00ff */
[----:B-1----:R-:W-:-:S05]  /*0490*/  LOP3.LUT R3, R3, 0x500, R4, 0xd8, !PT ;  /* 0x0000050003037812 */ /* 0x002fca00078ed804 */
[----:B------:R3:W-:Y:S02]  /*04a0*/  STS [UR16+0x8], R3 ;  /* 0x00000803ff007988 */ /* 0x0007e40008000810 */
.L_x_8:
[----:B------:R-:W-:Y:S05]  /*04b0*/  @P2 BRA `(.L_x_10) ;  /* 0x0000000000282947 */ /* 0x000fea0003800000 */
[----:B-1234-:R-:W1:Y:S02]  /*04c0*/  LDS R3, [UR16+0x8] ;  /* 0x00000810ff037984 */ /* 0x01ee640008000800 */
[----:B-1----:R-:W-:-:S05]  /*04d0*/  LOP3.LUT R3, R3, 0x1800, RZ, 0xb8, !PT ;  /* 0x0000180003037812 */ /* 0x002fca00078eb8ff */
[----:B------:R2:W-:Y:S02]  /*04e0*/  STS [UR16+0x8], R3 ;  /* 0x00000803ff007988 */ /* 0x0005e40008000810 */
.L_x_9:
[----:B------:R-:W-:Y:S05]  /*04f0*/  @P2 BREAK B0 ;  /* 0x0000000000002942 */ /* 0x000fea0003800000 */
[----:B------:R-:W-:Y:S05]  /*0500*/  @P2 BRA `(.L_x_11) ;  /* 0x0000000000242947 */ /* 0x000fea0003800000 */
[----:B------:R-:W3:Y:S01]  /*0510*/  LDS R4, [UR16+0x8] ;  /* 0x00000810ff047984 */ /* 0x000ee20008000800 */
[----:B-12---:R-:W-:-:S05]  /*0520*/  IMAD.MOV.U32 R3, RZ, RZ, 0x6000 ;  /* 0x00006000ff037424 */ /* 0x006fca00078e00ff */
[----:B---3--:R-:W-:-:S04]  /*0530*/  LOP3.LUT R3, R4, 0x6000, R3, 0xd8, !PT ;  /* 0x0000600004037812 */ /* 0x008fc800078ed803 */
[----:B------:R-:W-:-:S05]  /*0540*/  LOP3.LUT R3, R3, 0x400000, RZ, 0xb8, !PT ;  /* 0x0040000003037812 */ /* 0x000fca00078eb8ff */
[----:B------:R5:W-:Y:S02]  /*0550*/  STS [UR16+0x8], R3 ;  /* 0x00000803ff007988 */ /* 0x000be40008000810 */
.L_x_10:
[----:B------:R-:W-:Y:S05]  /*0560*/  BSYNC B0 ;  /* 0x0000000000007941 */ /* 0x000fea0003800000 */
.L_x_7:
[----:B-12345:R-:W1:Y:S02]  /*0570*/  @!P2 LDS R3, [UR16+0x8] ;  /* 0x00000810ff03a984 */ /* 0x03ee640008000800 */
[----:B-1----:R-:W-:-:S05]  /*0580*/  @!P2 LOP3.LUT R3, R3, 0x8000, RZ, 0xb8, !PT ;  /* 0x000080000303a812 */ /* 0x002fca00078eb8ff */
[----:B------:R3:W-:Y:S02]  /*0590*/  @!P2 STS [UR16+0x8], R3 ;  /* 0x00000803ff00a988 */ /* 0x0007e40008000810 */
.L_x_11:
[----:B------:R-:W-:Y:S05]  /*05a0*/  BSYNC B1 ;  /* 0x0000000000017941 */ /* 0x000fea0003800000 */
.L_x_6:
[----:B------:R-:W-:Y:S05]  /*05b0*/  WARPSYNC.ALL ;  /* 0x0000000000007948 */ /* 0x000fea0003800000 */
[----:B------:R-:W-:Y:S05]  /*05c0*/  @P0 BRA `(.L_x_12) ;  /* 0x00000000002c0947 */ /* 0x000fea0003800000 */
[----:B-123--:R-:W1:Y:S01]  /*05d0*/  S2R R3, SR_LANEID ;  /* 0x0000000000037919 */ /* 0x00ee620000000000 */
[----:B------:R-:W-:Y:S05]  /*05e0*/  WARPSYNC.ALL ;  /* 0x0000000000007948 */ /* 0x000fea0003800000 */
[----:B-1----:R-:W-:-:S05]  /*05f0*/  IMAD.SHL.U32 R3, R3, 0x4, RZ ;  /* 0x0000000403037824 */ /* 0x002fca00078e00ff */
[----:B------:R-:W1:Y:S01]  /*0600*/  LDS R9, [R3+UR16] ;  /* 0x0000001003097984 */ /* 0x000e620008000800 */
[----:B------:R-:W-:Y:S01]  /*0610*/  IADD3 R4, P1, R3, UR24, RZ ;  /* 0x0000001803047c10 */ /* 0x000fe2000ff3e0ff */
[----:B------:R-:W-:-:S04]  /*0620*/  UMOV UR18, UR24 ;  /* 0x0000001800127c82 */ /* 0x000fc80008000000 */
[----:B------:R-:W-:-:S05]  /*0630*/  IMAD.X R5, RZ, RZ, UR19, P1 ;  /* 0x00000013ff057e24 */ /* 0x000fca00088e06ff */
[----:B-1----:R4:W5:Y:S01]  /*0640*/  ATOMG.E.EXCH.STRONG.GPU PT, RZ, [R4], R9 ;  /* 0x0000000904ff73a8 */ /* 0x00296200041ee100 */
[----:B------:R-:W-:-:S04]  /*0650*/  DEPBAR {5,4,3,2,1,0} ;  /* 0x0000003f0000791a */ /* 0x000fc80000000000 */
[----:B------:R4:W-:Y:S01]  /*0660*/  UTMACCTL.IV [UR18] ;  /* 0x00000000120079b9 */ /* 0x0009e20008000000 */
[----:B------:R-:W-:Y:S01]  /*0670*/  NOP ;  /* 0x0000000000007918 */ /* 0x000fe20000000000 */
.L_x_12:
[----:B------:R-:W-:Y:S05]  /*0680*/  @P0 BRA `(.L_x_13) ;  /* 0x00000000000c0947 */ /* 0x000fea0003800000 */
[----:B------:R0:W-:Y:S01]  /*0690*/  UTMACMDFLUSH ;  /* 0x00000000000079b7 */ /* 0x0001e20000000000 */
[----:B------:R-:W-:Y:S05]  /*06a0*/  @P0 BRA `(.L_x_13) ;  /* 0x0000000000040947 */ /* 0x000fea0003800000 */
[----:B------:R-:W-:-:S04]  /*06b0*/  DEPBAR.LE SB0, 0x0 ;  /* 0x000080000000791a */ /* 0x000fc80000000000 */
.L_x_13:
[----:B------:R-:W-:Y:S05]  /*06c0*/  WARPSYNC.ALL ;  /* 0x0000000000007948 */ /* 0x000fea0003800000 */
[----:B-----5:R-:W-:Y:S06]  /*06d0*/  BAR.SYNC.DEFER_BLOCKING 0x0 ;  /* 0x0000000000007b1d */ /* 0x020fec0000010000 */
[----:B------:R-:W-:Y:S02]  /*06e0*/  BSSY B1, `(.L_x_14) ;  /* 0x000000b000017945 */ /* 0x000fe40003800000 */
[----:B------:R-:W-:Y:S06]  /*06f0*/  BAR.SYNC.DEFER_BLOCKING 0x0 ;  /* 0x0000000000007b1d */ /* 0x000fec0000010000 */
[----:B------:R5:W-:Y:S01]  /*0700*/  @!P0 STS [R8], RZ ;  /* 0x000000ff08008388 */ /* 0x000be20000000800 */
[----:B------:R-:W-:Y:S01]  /*0710*/  NOP ;  /* 0x0000000000007918 */ /* 0x000fe20000000000 */
[----:B------:R-:W-:Y:S05]  /*0720*/  @P2 BRA `(.L_x_15) ;  /* 0x0000000000182947 */ /* 0x000fea0003800000 */
[----:B-123--:R-:W1:Y:S01]  /*0730*/  LDS R3, [UR16+0x8] ;  /* 0x00000810ff037984 */ /* 0x00ee620008000800 */
[----:B------:R-:W2:Y:S01]  /*0740*/  LDC.64 R12, c[0x0][0x218] ;  /* 0x00008600ff0c7b82 */ /* 0x000ea20000000a00 */
[----:B----4-:R-:W-:Y:S02]  /*0750*/  IMAD.MOV.U32 R4, RZ, RZ, 0x70 ;  /* 0x00000070ff047424 */ /* 0x010fe400078e00ff */
[----:B--2---:R2:W-:Y:S03]  /*0760*/  STS.64 [UR16], R12 ;  /* 0x0000000cff007988 */ /* 0x0045e60008000a10 */
[----:B-1----:R-:W-:-:S05]  /*0770*/  LOP3.LUT R3, R3, 0x10, R4, 0xd8, !PT ;  /* 0x0000001003037812 */ /* 0x002fca00078ed804 */
[----:B------:R2:W-:Y:S02]  /*0780*/  STS [UR16+0x8], R3 ;  /* 0x00000803ff007988 */ /* 0x0005e40008000810 */
.L_x_15:
[----:B----4-:R-:W-:Y:S05]  /*0790*/  BSYNC B1 ;  /* 0x0000000000017941 */ /* 0x010fea0003800000 */
.L_x_14:
[----:B------:R-:W-:Y:S04]  /*07a0*/  BSSY B2, `(.L_x_16) ;  /* 0x000000f000027945 */ /* 0x000fe80003800000 */
[----:B------:R-:W-:Y:S04]  /*07b0*/  BSSY B1, `(.L_x_17) ;  /* 0x000000c000017945 */ /* 0x000fe80003800000 */
[----:B------:R-:W-:Y:S05]  /*07c0*/  @P2 BRA `(.L_x_18) ;  /* 0x0000000000282947 */ /* 0x000fea0003800000 */
[----:B-123--:R-:W1:Y:S01]  /*07d0*/  LDS R3, [UR16+0x34] ;  /* 0x00003410ff037984 */ /* 0x00ee620008000800 */
[----:B------:R-:W-:Y:S01]  /*07e0*/  IMAD.MOV.U32 R4, RZ, RZ, 0x3f000000 ;  /* 0x3f000000ff047424 */ /* 0x000fe200078e00ff */
[----:B------:R-:W-:Y:S05]  /*07f0*/  @P2 BREAK B1 ;  /* 0x0000000000012942 */ /* 0x000fea0003800000 */
[----:B-1----:R-:W-:-:S05]  /*0800*/  LOP3.LUT R3, R3, 0xff000000, R4, 0xb8, !PT ;  /* 0xff00000003037812 */ /* 0x002fca00078eb804 */
[----:B------:R1:W-:Y:S01]  /*0810*/  STS [UR16+0x34], R3 ;  /* 0x00003403ff007988 */ /* 0x0003e20008000810 */
[----:B------:R-:W-:Y:S05]  /*0820*/  @P2 BRA `(.L_x_19) ;  /* 0x0000000000182947 */ /* 0x000fea0003800000 */
[----:B-1----:R-:W1:Y:S01]  /*0830*/  LDS R3, [UR16+0x38] ;  /* 0x00003810ff037984 */ /* 0x002e620008000800 */
[----:B------:R-:W-:-:S05]  /*0840*/  IMAD.MOV.U32 R4, RZ, RZ, 0x3f ;  /* 0x0000003fff047424 */ /* 0x000fca00078e00ff */
[----:B-1----:R-:W-:-:S05]  /*0850*/  LOP3.LUT R3, R3, 0xff, R4, 0xb8, !PT ;  /* 0x000000ff03037812 */ /* 0x002fca00078eb804 */
[----:B------:R4:W-:Y:S02]  /*0860*/  STS [UR16+0x38], R3 ;  /* 0x00003803ff007988 */ /* 0x0009e40008000810 */
.L_x_18:
[----:B------:R-:W-:Y:S05]  /*0870*/  BSYNC B1 ;  /* 0x0000000000017941 */ /* 0x000fea0003800000 */
.L_x_17:
[----:B------:R1:W-:Y:S02]  /*0880*/  @!P2 STS [UR16+0x20], R11 ;  /* 0x0000200bff00a988 */ /* 0x0003e40008000810 */
.L_x_19:
[----:B------:R-:W-:Y:S05]  /*0890*/  BSYNC B2 ;  /* 0x0000000000027941 */ /* 0x000fea0003800000 */
.L_x_16:
[----:B------:R-:W-:Y:S05]  /*08a0*/  WARPSYNC.ALL ;  /* 0x0000000000007948 */ /* 0x000fea0003800000 */
[----:B-1234-:R-:W1:Y:S01]  /*08b0*/  LDC R3, c[0x0][0x22c] ;  /* 0x00008b00ff037b82 */ /* 0x01ee620000000800 */
[----:B------:R-:W-:Y:S01]  /*08c0*/  BSSY B2, `(.L_x_20) ;  /* 0x0000010000027945 */ /* 0x000fe20003800000 */
[----:B-1----:R-:W-:-:S05]  /*08d0*/  VIADD R3, R3, 0xffffffff ;  /* 0xffffffff03037836 */ /* 0x002fca0000000000 */
[----:B------:R1:W-:Y:S01]  /*08e0*/  @!P2 STS [UR16+0x24], R3 ;  /* 0x00002403ff00a988 */ /* 0x0003e20008000810 */
[----:B------:R-:W-:Y:S05]  /*08f0*/  @P2 BRA `(.L_x_21) ;  /* 0x0000000000302947 */ /* 0x000fea0003800000 */
[----:B------:R-:W2:Y:S01]  /*0900*/  LDS R5, [UR16+0x34] ;  /* 0x00003410ff057984 */ /* 0x000ea20008000800 */
[----:B------:R-:W3:Y:S03]  /*0910*/  LDC.64 R12, c[0x0][0x240] ;  /* 0x00009000ff0c7b82 */ /* 0x000ee60000000a00 */
[----:B------:R-:W4:Y:S01]  /*0920*/  LDS R4, [UR16+0x1c] ;  /* 0x00001c10ff047984 */ /* 0x000f220008000800 */
[C---:B---3--:R-:W-:Y:S01]  /*0930*/  SHF.L.U64.HI R10, R12.reuse, 0x1, R13 ;  /* 0x000000010c0a7819 */ /* 0x048fe2000001020d */
[----:B------:R-:W-:-:S03]  /*0940*/  IMAD.SHL.U32 R9, R12, 0x2, RZ ;  /* 0x000000020c097824 */ /* 0x000fc600078e00ff */
[--C-:B------:R-:W-:Y:S02]  /*0950*/  SHF.R.U32.HI R11, RZ, 0x4, R10.reuse ;  /* 0x00000004ff0b7819 */ /* 0x100fe4000001160a */
[----:B------:R-:W-:-:S05]  /*0960*/  SHF.R.U64 R9, R9, 0x4, R10 ;  /* 0x0000000409097819 */ /* 0x000fca000000120a */
[----:B------:R3:W-:Y:S01]  /*0970*/  STS [UR16+0xc], R9 ;  /* 0x00000c09ff007988 */ /* 0x0007e20008000810 */
[----:B--2---:R-:W-:Y:S02]  /*0980*/  LOP3.LUT R5, R5, 0x7, RZ, 0xb8, !PT ;  /* 0x0000000705057812 */ /* 0x004fe400078eb8ff */
[----:B----4-:R-:W-:-:S03]  /*0990*/  LOP3.LUT R4, R4, 0xf, R11, 0xb8, !PT ;  /* 0x0000000f04047812 */ /* 0x010fc600078eb80b */
[----:B------:R3:W-:Y:S04]  /*09a0*/  STS [UR16+0x34], R5 ;  /* 0x00003405ff007988 */ /* 0x0007e80008000810 */
[----:B------:R3:W-:Y:S02]  /*09b0*/  STS [UR16+0x1c], R4 ;  /* 0x00001c04ff007988 */ /* 0x0007e40008000810 */
.L_x_21:
[----:B------:R-:W-:Y:S05]  /*09c0*/  BSYNC B2 ;  /* 0x0000000000027941 */ /* 0x000fea0003800000 */
.L_x_20:
[----:B------:R-:W-:Y:S04]  /*09d0*/  BSSY B3, `(.L_x_22) ;  /* 0x000001a000037945 */ /* 0x000fe80003800000 */
[----:B------:R-:W-:Y:S04]  /*09e0*/  BSSY B2, `(.L_x_23) ;  /* 0x0000015000027945 */ /* 0x000fe80003800000 */
[----:B------:R-:W-:Y:S05]  /*09f0*/  @P2 BRA `(.L_x_24) ;  /* 0x0000000000202947 */ /* 0x000fea0003800000 */
[----:B---3--:R-:W2:Y:S02]  /*0a00*/  LDS R4, [UR16+0x34] ;  /* 0x00003410ff047984 */ /* 0x008ea40008000800 */
[----:B--2---:R-:W-:-:S05]  /*0a10*/  LOP3.LUT R4, R4, 0x38, RZ, 0xb8, !PT ;  /* 0x0000003804047812 */ /* 0x004fca00078eb8ff */
[----:B------:R2:W-:Y:S01]  /*0a20*/  STS [UR16+0x34], R4 ;  /* 0x00003404ff007988 */ /* 0x0005e20008000810 */
[----:B------:R-:W-:Y:S05]  /*0a30*/  @P2 BRA `(.L_x_25) ;  /* 0x0000000000202947 */ /* 0x000fea0003800000 */
[----:B--2---:R-:W2:Y:S01]  /*0a40*/  LDS R4, [UR16+0x8] ;  /* 0x00000810ff047984 */ /* 0x004ea20008000800 */
[----:B------:R-:W-:-:S05]  /*0a50*/  IMAD.MOV.U32 R5, RZ, RZ, 0x780 ;  /* 0x00000780ff057424 */ /* 0x000fca00078e00ff */
[----:B--2---:R-:W-:-:S05]  /*0a60*/  LOP3.LUT R4, R4, 0x500, R5, 0xd8, !PT ;  /* 0x0000050004047812 */ /* 0x004fca00078ed805 */
[----:B------:R2:W-:Y:S02]  /*0a70*/  STS [UR16+0x8], R4 ;  /* 0x00000804ff007988 */ /* 0x0005e40008000810 */
.L_x_24:
[----:B------:R-:W-:Y:S05]  /*0a80*/  @P2 BRA `(.L_x_26) ;  /* 0x0000000000282947 */ /* 0x000fea0003800000 */
[----:B--23--:R-:W2:Y:S02]  /*0a90*/  LDS R4, [UR16+0x8] ;  /* 0x00000810ff047984 */ /* 0x00cea40008000800 */
[----:B--2---:R-:W-:-:S05]  /*0aa0*/  LOP3.LUT R4, R4, 0x1800, RZ, 0xb8, !PT ;  /* 0x0000180004047812 */ /* 0x004fca00078eb8ff */
[----:B------:R3:W-:Y:S02]  /*0ab0*/  STS [UR16+0x8], R4 ;  /* 0x00000804ff007988 */ /* 0x0007e40008000810 */
.L_x_25:
[----:B------:R-:W-:Y:S05]  /*0ac0*/  @P2 BREAK B2 ;  /* 0x0000000000022942 */ /* 0x000fea0003800000 */
[----:B------:R-:W-:Y:S05]  /*0ad0*/  @P2 BRA `(.L_x_27) ;  /* 0x0000000000242947 */ /* 0x000fea0003800000 */
[----:B--23--:R-:W2:Y:S01]  /*0ae0*/  LDS R4, [UR16+0x8] ;  /* 0x00000810ff047984 */ /* 0x00cea20008000800 */
[----:B------:R-:W-:-:S05]  /*0af0*/  IMAD.MOV.U32 R5, RZ, RZ, 0x6000 ;  /* 0x00006000ff057424 */ /* 0x000fca00078e00ff */
[----:B--2---:R-:W-:-:S04]  /*0b00*/  LOP3.LUT R4, R4, 0x6000, R5, 0xd8, !PT ;  /* 0x0000600004047812 */ /* 0x004fc800078ed805 */
[----:B------:R-:W-:-:S05]  /*0b10*/  LOP3.LUT R4, R4, 0x400000, RZ, 0xb8, !PT ;  /* 0x0040000004047812 */ /* 0x000fca00078eb8ff */
[----:B------:R4:W-:Y:S02]  /*0b20*/  STS [UR16+0x8], R4 ;  /* 0x00000804ff007988 */ /* 0x0009e40008000810 */
.L_x_26:
[----:B------:R-:W-:Y:S05]  /*0b30*/  BSYNC B2 ;  /* 0x0000000000027941 */ /* 0x000fea0003800000 */
.L_x_23:
[----:B--234-:R-:W2:Y:S02]  /*0b40*/  @!P2 LDS R4, [UR16+0x8] ;  /* 0x00000810ff04a984 */ /* 0x01cea40008000800 */
[----:B--2---:R-:W-:-:S05]  /*0b50*/  @!P2 LOP3.LUT R4, R4, 0x8000, RZ, 0xb8, !PT ;  /* 0x000080000404a812 */ /* 0x004fca00078eb8ff */
[----:B------:R4:W-:Y:S02]  /*0b60*/  @!P2 STS [UR16+0x8], R4 ;  /* 0x00000804ff00a988 */ /* 0x0009e40008000810 */
.L_x_27:
[----:B------:R-:W-:Y:S05]  /*0b70*/  BSYNC B3 ;  /* 0x0000000000037941 */ /* 0x000fea0003800000 */
.L_x_22:
[----:B------:R-:W-:Y:S05]  /*0b80*/  WARPSYNC.ALL ;  /* 0x0000000000007948 */ /* 0x000fea0003800000 */
[----:B------:R-:W-:-:S04]  /*0b90*/  UIADD3 UR27, UR5, 0x80, URZ ;  /* 0x00000080051b7890 */ /* 0x000fc8000fffe03f */
[----:B------:R-:W-:-:S04]  /*0ba0*/  UIADD3 UR26, UP0, UR27, UR28, URZ ;  /* 0x0000001c1b1a7290 */ /* 0x000fc8000ff1e03f */
[----:B------:R-:W-:Y:S01]  /*0bb0*/  ULEA.HI.X.SX32 UR27, UR27, UR29, 0x1, UP0 ;  /* 0x0000001d1b1b7291 */ /* 0x000fe200080f0e3f */
[----:B------:R-:W-:Y:S11]  /*0bc0*/  @P0 BRA `(.L_x_28) ;  /* 0x0000000000280947 */ /* 0x000ff60003800000 */
[----:B--234-:R-:W2:Y:S01]  /*0bd0*/  S2R R4, SR_LANEID ;  /* 0x0000000000047919 */ /* 0x01cea20000000000 */
[----:B------:R-:W-:Y:S05]  /*0be0*/  WARPSYNC.ALL ;  /* 0x0000000000007948 */ /* 0x000fea0003800000 */
[----:B--2---:R-:W-:-:S05]  /*0bf0*/  IMAD.SHL.U32 R10, R4, 0x4, RZ ;  /* 0x00000004040a7824 */ /* 0x004fca00078e00ff */
[----:B------:R-:W2:Y:S01]  /*0c00*/  LDS R9, [R10+UR16] ;  /* 0x000000100a097984 */ /* 0x000ea20008000800 */
[----:B------:R-:W-:-:S05]  /*0c10*/  IADD3 R4, P1, R10, UR26, RZ ;  /* 0x0000001a0a047c10 */ /* 0x000fca000ff3e0ff */
[----:B------:R-:W-:-:S05]  /*0c20*/  IMAD.X R5, RZ, RZ, UR27, P1 ;  /* 0x0000001bff057e24 */ /* 0x000fca00088e06ff */
[----:B--2---:R2:W3:Y:S01]  /*0c30*/  ATOMG.E.EXCH.STRONG.GPU PT, RZ, [R4], R9 ;  /* 0x0000000904ff73a8 */ /* 0x0044e200041ee100 */
[----:B------:R-:W-:-:S04]  /*0c40*/  DEPBAR {5,4,3,2,1,0} ;  /* 0x0000003f0000791a */ /* 0x000fc80000000000 */
[----:B------:R2:W-:Y:S01]  /*0c50*/  UTMACCTL.IV [UR26] ;  /* 0x000000001a0079b9 */ /* 0x0005e20008000000 */
[----:B------:R-:W-:Y:S01]  /*0c60*/  NOP ;  /* 0x0000000000007918 */ /* 0x000fe20000000000 */
.L_x_28:
[----:B------:R-:W-:Y:S05]  /*0c70*/  @P0 BRA `(.L_x_29) ;  /* 0x00000000000c0947 */ /* 0x000fea0003800000 */
[----:B------:R0:W-:Y:S01]  /*0c80*/  UTMACMDFLUSH ;  /* 0x00000000000079b7 */ /* 0x0001e20000000000 */
[----:B------:R-:W-:Y:S05]  /*0c90*/  @P0 BRA `(.L_x_29) ;  /* 0x0000000000040947 */ /* 0x000fea0003800000 */
[----:B------:R-:W-:-:S04]  /*0ca0*/  DEPBAR.LE SB0, 0x0 ;  /* 0x000080000000791a */ /* 0x000fc80000000000 */
.L_x_29:
[----:B------:R-:W-:Y:S05]  /*0cb0*/  WARPSYNC.ALL ;  /* 0x0000000000007948 */ /* 0x000fea0003800000 */
[----:B---3--:R-:W-:Y:S06]  /*0cc0*/  BAR.SYNC.DEFER_BLOCKING 0x0 ;  /* 0x0000000000007b1d */ /* 0x008fec0000010000 */
[----:B------:R-:W-:Y:S02]  /*0cd0*/  BSSY B3, `(.L_x_30) ;  /* 0x000000b000037945 */ /* 0x000fe40003800000 */
[----:B------:R-:W-:Y:S06]  /*0ce0*/  BAR.SYNC.DEFER_BLOCKING 0x0 ;  /* 0x0000000000007b1d */ /* 0x000fec0000010000 */
[----:B------:R3:W-:Y:S01]  /*0cf0*/  @!P0 STS [R8], RZ ;  /* 0x000000ff08008388 */ /* 0x0007e20000000800 */
[----:B------:R-:W-:Y:S01]  /*0d00*/  NOP ;  /* 0x0000000000007918 */ /* 0x000fe20000000000 */
[----:B------:R-:W-:Y:S05]  /*0d10*/  @P2 BRA `(.L_x_31) ;  /* 0x0000000000182947 */ /* 0x000fea0003800000 */
[----:B--2-4-:R-:W2:Y:S01]  /*0d20*/  LDS R4, [UR16+0x8] ;  /* 0x00000810ff047984 */ /* 0x014ea20008000800 */
[----:B---3-5:R-:W3:Y:S01]  /*0d30*/  LDC.64 R8, c[0x0][0x220] ;  /* 0x00008800ff087b82 */ /* 0x028ee20000000a00 */
[----:B------:R-:W-:Y:S02]  /*0d40*/  IMAD.MOV.U32 R5, RZ, RZ, 0x70 ;  /* 0x00000070ff057424 */ /* 0x000fe400078e00ff */
[----:B---3--:R3:W-:Y:S03]  /*0d50*/  STS.64 [UR16], R8 ;  /* 0x00000008ff007988 */ /* 0x0087e60008000a10 */
[----:B--2---:R-:W-:-:S05]  /*0d60*/  LOP3.LUT R4, R4, 0x10, R5, 0xd8, !PT ;  /* 0x0000001004047812 */ /* 0x004fca00078ed805 */
[----:B------:R3:W-:Y:S02]  /*0d70*/  STS [UR16+0x8], R4 ;  /* 0x00000804ff007988 */ /* 0x0007e40008000810 */
.L_x_31:
[----:B--2---:R-:W-:Y:S05]  /*0d80*/  BSYNC B3 ;  /* 0x0000000000037941 */ /* 0x004fea0003800000 */
.L_x_30:
[----:B------:R-:W-:Y:S04]  /*0d90*/  BSSY B4, `(.L_x_32) ;  /* 0x0000011000047945 */ /* 0x000fe80003800000 */
[----:B------:R-:W-:Y:S04]  /*0da0*/  BSSY B3, `(.L_x_33) ;  /* 0x000000e000037945 */ /* 0x000fe80003800000 */
[----:B------:R-:W-:Y:S05]  /*0db0*/  @P2 BRA `(.L_x_34) ;  /* 0x0000000000242947 */ /* 0x000fea0003800000 */
[----:B---34-:R-:W2:Y:S01]  /*0dc0*/  LDS R4, [UR16+0x34] ;  /* 0x00003410ff047984 */ /* 0x018ea20008000800 */
[----:B------:R-:W-:-:S05]  /*0dd0*/  IMAD.MOV.U32 R5, RZ, RZ, 0x3f000000 ;  /* 0x3f000000ff057424 */ /* 0x000fca00078e00ff */
[----:B--2---:R-:W-:-:S05]  /*0de0*/  LOP3.LUT R4, R4, 0xff000000, R5, 0xb8, !PT ;  /* 0xff00000004047812 */ /* 0x004fca00078eb805 */
[----:B------:R2:W-:Y:S01]  /*0df0*/  STS [UR16+0x34], R4 ;  /* 0x00003404ff007988 */ /* 0x0005e20008000810 */
[----:B------:R-:W-:Y:S05]  /*0e00*/  @P2 BRA `(.L_x_35) ;  /* 0x00000000001c2947 */ /* 0x000fea0003800000 */
[----:B--2---:R-:W2:Y:S01]  /*0e10*/  LDS R4, [UR16+0x38] ;  /* 0x00003810ff047984 */ /* 0x004ea20008000800 */
[----:B------:R-:W-:-:S05]  /*0e20*/  IMAD.MOV.U32 R5, RZ, RZ, 0x3f ;  /* 0x0000003fff057424 */ /* 0x000fca00078e00ff */
[----:B--2---:R-:W-:-:S05]  /*0e30*/  LOP3.LUT R4, R4, 0xff, R5, 0xb8, !PT ;  /* 0x000000ff04047812 */ /* 0x004fca00078eb805 */
[----:B------:R2:W-:Y:S02]  /*0e40*/  STS [UR16+0x38], R4 ;  /* 0x00003804ff007988 */ /* 0x0005e40008000810 */
.L_x_34:
[----:B------:R-:W-:Y:S05]  /*0e50*/  @P2 BREAK B3 ;  /* 0x0000000000032942 */ /* 0x000fea0003800000 */
[----:B------:R-:W-:Y:S05]  /*0e60*/  @P2 BRA `(.L_x_36) ;  /* 0x00000000000c2947 */ /* 0x000fea0003800000 */
[----:B------:R1:W-:Y:S02]  /*0e70*/  STS [UR16+0x20], R3 ;  /* 0x00002003ff007988 */ /* 0x0003e40008000810 */
.L_x_35:
[----:B------:R-:W-:Y:S05]  /*0e80*/  BSYNC B3 ;  /* 0x0000000000037941 */ /* 0x000fea0003800000 */
.L_x_33:
[----:B------:R1:W-:Y:S02]  /*0e90*/  @!P2 STS [UR16+0x24], R2 ;  /* 0x00002402ff00a988 */ /* 0x0003e40008000810 */
.L_x_36:
[----:B------:R-:W-:Y:S05]  /*0ea0*/  BSYNC B4 ;  /* 0x0000000000047941 */ /* 0x000fea0003800000 */
.L_x_32:
[----:B------:R-:W-:Y:S05]  /*0eb0*/  WARPSYNC.ALL ;  /* 0x0000000000007948 */ /* 0x000fea0003800000 */
[----:B------:R-:W-:Y:S04]  /*0ec0*/  BSSY B4, `(.L_x_37) ;  /* 0x000000e000047945 */ /* 0x000fe80003800000 */
[----:B------:R-:W-:Y:S05]  /*0ed0*/  @P2 BRA `(.L_x_38) ;  /* 0x0000000000302947 */ /* 0x000fea0003800000 */
[----:B-1----:R-:W1:Y:S01]  /*0ee0*/  LDS R3, [UR16+0x34] ;  /* 0x00003410ff037984 */ /* 0x002e620008000800 */
[----:B--234-:R-:W2:Y:S03]  /*0ef0*/  LDC.64 R4, c[0x0][0x248] ;  /* 0x00009200ff047b82 */ /* 0x01cea60000000a00 */
        /* <DEDUP_REMOVED lines=10> */
.L_x_38:
[----:B------:R-:W-:Y:S05]  /*0fa0*/  BSYNC B4 ;  /* 0x0000000000047941 */ /* 0x000fea0003800000 */
.L_x_37:
[----:B------:R-:W-:Y:S04]  /*0fb0*/  BSSY B4, `(.L_x_39) ;  /* 0x000001a000047945 */ /* 0x000fe80003800000 */
[----:B------:R-:W-:Y:S04]  /*0fc0*/  BSSY B5, `(.L_x_40) ;  /* 0x0000015000057945 */ /* 0x000fe80003800000 */
[----:B------:R-:W-:Y:S05]  /*0fd0*/  @P2 BRA `(.L_x_41) ;  /* 0x0000000000202947 */ /* 0x000fea0003800000 */
[----:B-12---:R-:W1:Y:S02]  /*0fe0*/  LDS R2, [UR16+0x34] ;  /* 0x00003410ff027984 */ /* 0x006e640008000800 */
[----:B-1----:R-:W-:-:S05]  /*0ff0*/  LOP3.LUT R2, R2, 0x38, RZ, 0xb8, !PT ;  /* 0x0000003802027812 */ /* 0x002fca00078eb8ff */
[----:B------:R1:W-:Y:S01]  /*1000*/  STS [UR16+0x34], R2 ;  /* 0x00003402ff007988 */ /* 0x0003e20008000810 */
[----:B------:R-:W-:Y:S05]  /*1010*/  @P2 BRA `(.L_x_42) ;  /* 0x0000000000202947 */ /* 0x000fea0003800000 */
[----:B-1----:R-:W1:Y:S01]  /*1020*/  LDS R2, [UR16+0x8] ;  /* 0x00000810ff027984 */ /* 0x002e620008000800 */
[----:B------:R-:W-:-:S05]  /*1030*/  IMAD.MOV.U32 R3, RZ, RZ, 0x780 ;  /* 0x00000780ff037424 */ /* 0x000fca00078e00ff */
[----:B-1----:R-:W-:-:S05]  /*1040*/  LOP3.LUT R2, R2, 0x500, R3, 0xd8, !PT ;  /* 0x0000050002027812 */ /* 0x002fca00078ed803 */
[----:B------:R1:W-:Y:S02]  /*1050*/  STS [UR16+0x8], R2 ;  /* 0x00000802ff007988 */ /* 0x0003e40008000810 */
.L_x_41:
[----:B------:R-:W-:Y:S05]  /*1060*/  @P2 BRA `(.L_x_43) ;  /* 0x0000000000282947 */ /* 0x000fea0003800000 */
[----:B-12---:R-:W1:Y:S02]  /*1070*/  LDS R2, [UR16+0x8] ;  /* 0x00000810ff027984 */ /* 0x006e640008000800 */
[----:B-1----:R-:W-:-:S05]  /*1080*/  LOP3.LUT R2, R2, 0x1800, RZ, 0xb8, !PT ;  /* 0x0000180002027812 */ /* 0x002fca00078eb8ff */
[----:B------:R2:W-:Y:S02]  /*1090*/  STS [UR16+0x8], R2 ;  /* 0x00000802ff007988 */ /* 0x0005e40008000810 */
.L_x_42:
[----:B------:R-:W-:Y:S05]  /*10a0*/  @P2 BREAK B5 ;  /* 0x0000000000052942 */ /* 0x000fea0003800000 */
[----:B------:R-:W-:Y:S05]  /*10b0*/  @P2 BRA `(.L_x_44) ;  /* 0x0000000000242947 */ /* 0x000fea0003800000 */
[----:B-12---:R-:W1:Y:S01]  /*10c0*/  LDS R2, [UR16+0x8] ;  /* 0x00000810ff027984 */ /* 0x006e620008000800 */
[----:B------:R-:W-:-:S05]  /*10d0*/  IMAD.MOV.U32 R3, RZ, RZ, 0x6000 ;  /* 0x00006000ff037424 */ /* 0x000fca00078e00ff */
[----:B-1----:R-:W-:-:S04]  /*10e0*/  LOP3.LUT R2, R2, 0x6000, R3, 0xd8, !PT ;  /* 0x0000600002027812 */ /* 0x002fc800078ed803 */
[----:B------:R-:W-:-:S05]  /*10f0*/  LOP3.LUT R2, R2, 0x400000, RZ, 0xb8, !PT ;  /* 0x0040000002027812 */ /* 0x000fca00078eb8ff */
[----:B------:R1:W-:Y:S02]  /*1100*/  STS [UR16+0x8], R2 ;  /* 0x00000802ff007988 */ /* 0x0003e40008000810 */
.L_x_43:
[----:B------:R-:W-:Y:S05]  /*1110*/  BSYNC B5 ;  /* 0x0000000000057941 */ /* 0x000fea0003800000 */
.L_x_40:
[----:B-12---:R-:W1:Y:S02]  /*1120*/  @!P2 LDS R2, [UR16+0x8] ;  /* 0x00000810ff02a984 */ /* 0x006e640008000800 */
[----:B-1----:R-:W-:-:S05]  /*1130*/  @!P2 LOP3.LUT R2, R2, 0x8000, RZ, 0xb8, !PT ;  /* 0x000080000202a812 */ /* 0x002fca00078eb8ff */
[----:B------:R1:W-:Y:S02]  /*1140*/  @!P2 STS [UR16+0x8], R2 ;  /* 0x00000802ff00a988 */ /* 0x0003e40008000810 */
.L_x_44:
[----:B------:R-:W-:Y:S05]  /*1150*/  BSYNC B4 ;  /* 0x0000000000047941 */ /* 0x000fea0003800000 */
.L_x_39:
[----:B------:R-:W-:Y:S05]  /*1160*/  WARPSYNC.ALL ;  /* 0x0000000000007948 */ /* 0x000fea0003800000 */
[----:B------:R-:W-:-:S04]  /*1170*/  UIADD3 UR5, UR5, 0x100, URZ ;  /* 0x0000010005057890 */ /* 0x000fc8000fffe03f */
[----:B------:R-:W-:-:S04]  /*1180*/  UIADD3 UR28, UP0, UR5, UR28, URZ ;  /* 0x0000001c051c7290 */ /* 0x000fc8000ff1e03f */
[----:B------:R-:W-:Y:S01]  /*1190*/  ULEA.HI.X.SX32 UR29, UR5, UR29, 0x1, UP0 ;  /* 0x0000001d051d7291 */ /* 0x000fe200080f0e3f */
[----:B------:R-:W-:Y:S11]  /*11a0*/  @P0 BRA `(.L_x_45) ;  /* 0x0000000000280947 */ /* 0x000ff60003800000 */
[----:B-12---:R-:W3:Y:S01]  /*11b0*/  S2R R2, SR_LANEID ;  /* 0x0000000000027919 */ /* 0x006ee20000000000 */
[----:B------:R-:W-:Y:S05]  /*11c0*/  WARPSYNC.ALL ;  /* 0x0000000000007948 */ /* 0x000fea0003800000 */
[----:B---34-:R-:W-:-:S05]  /*11d0*/  IMAD.SHL.U32 R4, R2, 0x4, RZ ;  /* 0x0000000402047824 */ /* 0x018fca00078e00ff */
[----:B------:R-:W1:Y:S01]  /*11e0*/  LDS R5, [R4+UR16] ;  /* 0x0000001004057984 */ /* 0x000e620008000800 */
[----:B------:R-:W-:-:S05]  /*11f0*/  IADD3 R2, P1, R4, UR28, RZ ;  /* 0x0000001c04027c10 */ /* 0x000fca000ff3e0ff */
[----:B------:R-:W-:-:S05]  /*1200*/  IMAD.X R3, RZ, RZ, UR29, P1 ;  /* 0x0000001dff037e24 */ /* 0x000fca00088e06ff */
[----:B-1----:R1:W2:Y:S01]  /*1210*/  ATOMG.E.EXCH.STRONG.GPU PT, RZ, [R2], R5 ;  /* 0x0000000502ff73a8 */ /* 0x0022a200041ee100 */
[----:B------:R-:W-:-:S04]  /*1220*/  DEPBAR {5,4,3,2,1,0} ;  /* 0x0000003f0000791a */ /* 0x000fc80000000000 */
[----:B------:R1:W-:Y:S01]  /*1230*/  UTMACCTL.IV [UR28] ;  /* 0x000000001c0079b9 */ /* 0x0003e20008000000 */
[----:B------:R-:W-:Y:S01]  /*1240*/  NOP ;  /* 0x0000000000007918 */ /* 0x000fe20000000000 */
.L_x_45:
[----:B------:R-:W-:Y:S05]  /*1250*/  @P0 BRA `(.L_x_46) ;  /* 0x00000000000c0947 */ /* 0x000fea0003800000 */
[----:B------:R0:W-:Y:S01]  /*1260*/  UTMACMDFLUSH ;  /* 0x00000000000079b7 */ /* 0x0001e20000000000 */
[----:B------:R-:W-:Y:S05]  /*1270*/  @P0 BRA `(.L_x_46) ;  /* 0x0000000000040947 */ /* 0x000fea0003800000 */
[----:B------:R-:W-:-:S04]  /*1280*/  DEPBAR.LE SB0, 0x0 ;  /* 0x000080000000791a */ /* 0x000fc80000000000 */
.L_x_46:
[----:B------:R-:W-:Y:S05]  /*1290*/  WARPSYNC.ALL ;  /* 0x0000000000007948 */ /* 0x000fea0003800000 */
[----:B--2---:R-:W-:Y:S01]  /*12a0*/  BAR.SYNC.DEFER_BLOCKING 0x0 ;  /* 0x0000000000007b1d */ /* 0x004fe20000010000 */
[----:B------:R-:W-:Y:S01]  /*12b0*/  ISETP.GE.AND P0, PT, R7, 0x1, PT ;  /* 0x000000010700780c */ /* 0x000fe20003f06270 */
[----:B------:R-:W-:Y:S01]  /*12c0*/  USHF.L.U32 UR15, UR25, 0x6, URZ ;  /* 0x00000006190f7899 */ /* 0x000fe2000800063f */
[----:B------:R-:W-:Y:S02]  /*12d0*/  CS2R R24, SRZ ;  /* 0x0000000000187805 */ /* 0x000fe4000001ff00 */
[----:B------:R-:W-:-:S02]  /*12e0*/  CS2R R26, SRZ ;  /* 0x00000000001a7805 */ /* 0x000fc4000001ff00 */
[----:B------:R-:W-:Y:S01]  /*12f0*/  CS2R R28, SRZ ;  /* 0x00000000001c7805 */ /* 0x000fe2000001ff00 */
[----:B------:R-:W-:Y:S01]  /*1300*/  VOTEU.ALL UP0, P2 ;  /* 0x00000000003f7886 */ /* 0x000fe20001000000 */
[----:B------:R-:W-:Y:S01]  /*1310*/  UMOV UR6, 0x1 ;  /* 0x0000000100067882 */ /* 0x000fe20000000000 */
[----:B------:R-:W-:Y:S01]  /*1320*/  VOTEU.ALL UP1, P2 ;  /* 0x00000000003f7886 */ /* 0x000fe20001020000 */
[----:B------:R-:W-:Y:S01]  /*1330*/  VOTEU.ALL UP2, P2 ;  /* 0x00000000003f7886 */ /* 0x000fe20001040000 */
[----:B------:R-:W-:Y:S01]  /*1340*/  VOTEU.ALL UP3, P2 ;  /* 0x00000000003f7886 */ /* 0x000fe20001060000 */
[----:B------:R-:W-:-:S04]  /*1350*/  @!UP0 UIADD3 UR8, -UR6, 0x100000, URZ ;  /* 0x0010000006088890 */ /* 0x000fc8000fffe13f */
[----:B------:R-:W-:Y:S02]  /*1360*/  @!UP0 USHF.L.U32 UR9, UR8, 0xb, URZ ;  /* 0x0000000b08098899 */ /* 0x000fe4000800063f */
[----:B------:R-:W-:Y:S01]  /*1370*/  @!UP0 USHF.L.U32 UR8, UR8, 0x1, URZ ;  /* 0x0000000108088899 */ /* 0x000fe2000800063f */
[----:B------:R-:W-:Y:S01]  /*1380*/  CS2R R30, SRZ ;  /* 0x00000000001e7805 */ /* 0x000fe2000001ff00 */
        /* <DEDUP_REMOVED lines=12> */
[----:B------:R-:W-:Y:S01]  /*1450*/  VOTEU.ALL UP0, P2 ;  /* 0x00000000003f7886 */ /* 0x000fe20001000000 */
[----:B------:R-:W-:Y:S01]  /*1460*/  CS2R R38, SRZ ;  /* 0x0000000000267805 */ /* 0x000fe2000001ff00 */
[----:B------:R-:W2:Y:S03]  /*1470*/  FENCE.VIEW.ASYNC.S ;  /* 0x00000000000073c6 */ /* 0x000ea60000000000 */
[----:B--2---:R-:W2:Y:S02]  /*1480*/  @!UP0 SYNCS.EXCH.64 URZ, [UR16+0x10000], UR8 ;  /* 0x01000008103f85b2 */ /* 0x004ea40008000100 */
[----:B--2---:R-:W-:Y:S06]  /*1490*/  BAR.SYNC.DEFER_BLOCKING 0x0 ;  /* 0x0000000000007b1d */ /* 0x004fec0000010000 */
[----:B------:R2:W4:Y:S02]  /*14a0*/  @!UP1 SYNCS.EXCH.64 URZ, [UR16+0x10008], UR10 ;  /* 0x0100080a103f95b2 */ /* 0x0005240008000100 */
[----:B----4-:R-:W-:Y:S01]  /*14b0*/  BAR.SYNC.DEFER_BLOCKING 0x0 ;  /* 0x0000000000007b1d */ /* 0x010fe20000010000 */
[----:B--2---:R-:W-:-:S05]  /*14c0*/  USHF.L.U32 UR11, UR36, 0x6, URZ ;  /* 0x00000006240b7899 */ /* 0x004fca000800063f */
[----:B------:R2:W4:Y:S02]  /*14d0*/  @!UP2 SYNCS.EXCH.64 URZ, [UR16+0x10010], UR12 ;  /* 0x0100100c103fa5b2 */ /* 0x0005240008000100 */
[----:B----4-:R-:W-:Y:S06]  /*14e0*/  BAR.SYNC.DEFER_BLOCKING 0x0 ;  /* 0x0000000000007b1d */ /* 0x010fec0000010000 */
[----:B------:R2:W4:Y:S01]  /*14f0*/  @!UP3 SYNCS.EXCH.64 URZ, [UR16+0x10018], UR6 ;  /* 0x01001806103fb5b2 */ /* 0x0005220008000100 */
[----:B------:R-:W-:Y:S05]  /*1500*/  @!P0 BRA `(.L_x_47) ;  /* 0x0000000400348947 */ /* 0x000fea0003800000 */
[----:B---3--:R-:W3:Y:S01]  /*1510*/  LDC R4, c[0x0][0x230] ;  /* 0x00008c00ff047b82 */ /* 0x008ee20000000800 */
[----:B-1----:R-:W-:Y:S02]  /*1520*/  SHF.R.U32.HI R2, RZ, 0x5, R0 ;  /* 0x00000005ff027819 */ /* 0x002fe40000011600 */
[----:B------:R-:W-:Y:S02]  /*1530*/  CS2R R24, SRZ ;  /* 0x0000000000187805 */ /* 0x000fe4000001ff00 */
[----:B------:R-:W-:Y:S02]  /*1540*/  CS2R R26, SRZ ;  /* 0x00000000001a7805 */ /* 0x000fe4000001ff00 */
[----:B------:R-:W-:Y:S02]  /*1550*/  CS2R R28, SRZ ;  /* 0x00000000001c7805 */ /* 0x000fe4000001ff00 */
[----:B------:R-:W-:Y:S02]  /*1560*/  R2UR UR18, R2 ;  /* 0x00000000021272ca */ /* 0x000fe400000e0000 */
[----:B------:R-:W-:-:S02]  /*1570*/  CS2R R30, SRZ ;  /* 0x00000000001e7805 */ /* 0x000fc4000001ff00 */
[----:B------:R-:W-:Y:S02]  /*1580*/  CS2R R32, SRZ ;  /* 0x0000000000207805 */ /* 0x000fe4000001ff00 */
[----:B------:R-:W-:Y:S02]  /*1590*/  CS2R R34, SRZ ;  /* 0x0000000000227805 */ /* 0x000fe4000001ff00 */
[----:B------:R-:W-:Y:S02]  /*15a0*/  CS2R R36, SRZ ;  /* 0x0000000000247805 */ /* 0x000fe4000001ff00 */
[----:B------:R-:W-:Y:S01]  /*15b0*/  CS2R R38, SRZ ;  /* 0x0000000000267805 */ /* 0x000fe2000001ff00 */
[----:B------:R-:W-:Y:S01]  /*15c0*/  UMOV UR5, URZ ;  /* 0x0000003f00057c82 */ /* 0x000fe20008000000 */
[----:B------:R-:W-:-:S05]  /*15d0*/  UMOV UR10, URZ ;  /* 0x0000003f000a7c82 */ /* 0x000fca0008000000 */
.L_x_49:
[----:B----4-:R-:W-:Y:S01]  /*15e0*/  BAR.SYNC.DEFER_BLOCKING 0x0 ;  /* 0x0000000000007b1d */ /* 0x010fe20000010000 */
[----:B------:R-:W-:Y:S01]  /*15f0*/  ULEA UR32, UR5, UR16, 0x3 ;  /* 0x0000001005207291 */ /* 0x000fe2000f8e183f */
[----:B------:R-:W-:Y:S01]  /*1600*/  @!P2 IMAD.MOV.U32 R3, RZ, RZ, 0x4000 ;  /* 0x00004000ff03a424 */ /* 0x000fe200078e00ff */
[----:B------:R-:W-:Y:S01]  /*1610*/  ELECT P1, URZ, PT ;  /* 0x00000000003f782f */ /* 0x000fe20003820000 */
[----:B------:R-:W-:Y:S01]  /*1620*/  IMAD.U32 R2, RZ, RZ, UR4 ;  /* 0x00000004ff027e24 */ /* 0x000fe2000f8e00ff */
[----:B------:R-:W-:Y:S02]  /*1630*/  ULEA UR8, UR5, UR16, 0xd ;  /* 0x0000001005087291 */ /* 0x000fe4000f8e683f */
[----:B------:R-:W-:Y:S02]  /*1640*/  ISETP.LT.U32.AND P1, PT, R6, 0x20, P1 ;  /* 0x000000200600780c */ /* 0x000fe40000f21070 */
[----:B------:R-:W-:Y:S02]  /*1650*/  ELECT P0, URZ, PT ;  /* 0x00000000003f782f */ /* 0x000fe40003800000 */
[----:B------:R-:W-:Y:S01]  /*1660*/  SHF.L.U32 R2, R2, 0x1f, RZ ;  /* 0x0000001f02027819 */ /* 0x000fe200000006ff */
[----:B--2---:R-:W-:Y:S01]  /*1670*/  UIADD3 UR12, UR8, 0x8000, URZ ;  /* 0x00008000080c7890 */ /* 0x004fe2000fffe03f */
[----:B------:R-:W-:Y:S01]  /*1680*/  ISETP.LT.U32.AND P0, PT, R6, 0x20, P0 ;  /* 0x000000200600780c */ /* 0x000fe20000701070 */
[----:B------:R-:W-:Y:S01]  /*1690*/  UMOV UR14, UR10 ;  /* 0x0000000a000e7c82 */ /* 0x000fe20008000000 */
[----:B------:R-:W-:-:S02]  /*16a0*/  USHF.L.U32 UR17, UR18, 0x6, URZ ;  /* 0x0000000612117899 */ /* 0x000fc4000800063f */
[----:B------:R-:W-:Y:S02]  /*16b0*/  USHF.R.U32.HI UR20, URZ, 0x4, UR8 ;  /* 0x000000043f147899 */ /* 0x000fe40008011608 */
[----:B------:R-:W-:Y:S01]  /*16c0*/  ULOP3.LUT UR17, UR17, 0x100, URZ, 0xc0, !UPT ;  /* 0x0000010011117892 */ /* 0x000fe2000f8ec03f */
[----:B------:R-:W-:Y:S01]  /*16d0*/  VOTEU.ANY UP0, P1 ;  /* 0x00000000003f7886 */ /* 0x000fe20000800100 */
[----:B------:R-:W-:Y:S02]  /*16e0*/  VOTEU.ANY UP2, P1 ;  /* 0x00000000003f7886 */ /* 0x000fe40000840100 */
[----:B------:R-:W-:Y:S01]  /*16f0*/  ULEA.HI UR17, UR12, UR17, URZ, 0x1c ;  /* 0x000000110c117291 */ /* 0x000fe2000f8fe03f */
[----:B------:R1:W-:Y:S01]  /*1700*/  @!P2 SYNCS.ARRIVE.TRANS64 RZ, [UR32+0x10000], R3 ;  /* 0x01000003ffffa9a7 */ /* 0x0003e20008000020 */
[----:B------:R2:W-:Y:S06]  /*1710*/  MEMBAR.ALL.CTA ;  /* 0x0000000000007992 */ /* 0x0005ec0000008000 */
[----:B--2---:R-:W2:Y:S01]  /*1720*/  FENCE.VIEW.ASYNC.S ;  /* 0x00000000000073c6 */ /* 0x004ea20000000000 */
[----:B------:R-:W-:Y:S01]  /*1730*/  @UP0 UIADD3 UR9, UR32, 0x10000, URZ ;  /* 0x0001000020090890 */ /* 0x000fe2000fffe03f */
[----:B------:R-:W-:Y:S01]  /*1740*/  @UP0 UMOV UR6, UR24 ;  /* 0x0000001800060c82 */ /* 0x000fe20008000000 */
[----:B------:R-:W-:Y:S01]  /*1750*/  @UP0 UMOV UR7, UR19 ;  /* 0x0000001300070c82 */ /* 0x000fe20008000000 */
[----:B--2---:R-:W-:Y:S01]  /*1760*/  VOTEU.ANY UP1, P0 ;  /* 0x00000000003f7886 */ /* 0x004fe20000020100 */
[----:B------:R-:W-:Y:S01]  /*1770*/  VOTEU.ANY UP3, P0 ;  /* 0x00000000003f7886 */ /* 0x000fe20000060100 */
[----:B------:R-:W-:-:S02]  /*1780*/  USGXT.U32 UR20, UR20, 0xe ;  /* 0x0000000e1414789a */ /* 0x000fc40008000000 */
[----:B------:R-:W-:Y:S02]  /*1790*/  ULOP3.LUT UR22, UR17, 0x3fff, URZ, 0xc0, !UPT ;  /* 0x00003fff11167892 */ /* 0x000fe4000f8ec03f */
[----:B------:R-:W-:Y:S01]  /*17a0*/  @UP1 UIADD3 UR13, UR32, 0x10000, URZ ;  /* 0x00010000200d1890 */ /* 0x000fe2000fffe03f */
[----:B------:R-:W-:Y:S01]  /*17b0*/  @UP1 UMOV UR30, UR26 ;  /* 0x0000001a001e1c82 */ /* 0x000fe20008000000 */
[----:B------:R-:W-:Y:S01]  /*17c0*/  @UP1 UMOV UR31, UR27 ;  /* 0x0000001b001f1c82 */ /* 0x000fe20008000000 */
[----:B------:R-:W-:Y:S01]  /*17d0*/  UMOV UR21, 0x40000040 ;  /* 0x4000004000157882 */ /* 0x000fe20000000000 */
[----:B------:R-:W-:Y:S01]  /*17e0*/  UMOV UR23, 0x40000040 ;  /* 0x4000004000177882 */ /* 0x000fe20000000000 */
[----:B------:R-:W-:Y:S06]  /*17f0*/  BAR.SYNC.DEFER_BLOCKING 0x0 ;  /* 0x0000000000007b1d */ /* 0x000fec0000010000 */
[----:B------:R1:W-:Y:S02]  /*1800*/  @UP2 UTMALDG.2D [UR8], [UR6] ;  /* 0x00000008060025b4 */ /* 0x0003e40008008000 */
[----:B------:R-:W-:Y:S06]  /*1810*/  BAR.SYNC.DEFER_BLOCKING 0x0 ;  /* 0x0000000000007b1d */ /* 0x000fec0000010000 */
[----:B------:R1:W-:Y:S02]  /*1820*/  @UP3 UTMALDG.2D [UR12], [UR30] ;  /* 0x0000000c1e0035b4 */ /* 0x0003e40008008000 */
[----:B------:R-:W-:Y:S06]  /*1830*/  BAR.SYNC.DEFER_BLOCKING 0x0 ;  /* 0x0000000000007b1d */ /* 0x000fec0000010000 */
[----:B------:R-:W2:Y:S02]  /*1840*/  SYNCS.PHASECHK.TRANS64.TRYWAIT P0, [UR32+0x10000], R2 ;  /* 0x01000002ff0075a7 */ /* 0x000ea40008000160 */
[----:B-12---:R-:W-:Y:S05]  /*1850*/  @!P0 BRA `(.L_x_48) ;  /* 0x0000000400208947 */ /* 0x006fea0003800000 */
.L_x_50:
[----:B------:R-:W-:Y:S02]  /*1860*/  WARPGROUP.DEPBAR.LE gsb0, 0x0 ;  /* 0x00008000000079c5 */ /* 0x000fe40000010000 */
[----:B------:R-:W-:Y:S01]  /*1870*/  WARPGROUP.ARRIVE ;  /* 0x00000000000079c5 */ /* 0x000fe20000000000 */
[----:B------:R-:W-:Y:S01]  /*1880*/  UMOV UR6, URZ ;  /* 0x0000003f00067c82 */ /* 0x000fe20008000000 */
[----:B------:R-:W-:Y:S01]  /*1890*/  UMOV UR7, URZ ;  /* 0x0000003f00077c82 */ /* 0x000fe20008000000 */
[----:B------:R-:W-:Y:S02]  /*18a0*/  UIADD3 UR10, UR10, 0x40, URZ ;  /* 0x000000400a0a7890 */ /* 0x000fe4000fffe03f */
[----:B------:R-:W-:Y:S01]  /*18b0*/  UIADD3 UR5, UR5, 0x1, URZ ;  /* 0x0000000105057890 */ /* 0x000fe2000fffe03f */
[----:B------:R-:W-:Y:S01]  /*18c0*/  HGMMA.64x32x16.F32.BF16 R24, gdesc[UR20], R24 ;  /* 0x00600000141879f0 */ /* 0x000fe20008701818 */
[----:B------:R-:W-:Y:S02]  /*18d0*/  UIADD3 UR20, UP0, UR20, 0x2, URZ ;  /* 0x0000000214147890 */ /* 0x000fe4000ff1e03f */
[----:B------:R-:W-:Y:S01]  /*18e0*/  UIADD3 UR22, UP1, UR22, 0x2, URZ ;  /* 0x0000000216167890 */ /* 0x000fe2000ff3e03f */
[----:B---3--:R-:W-:Y:S01]  /*18f0*/  ISETP.LE.AND P0, PT, R4, UR10, PT ;  /* 0x0000000a04007c0c */ /* 0x008fe2000bf03270 */
[----:B------:R-:W-:-:S02]  /*1900*/  UIADD3.X UR21, UR6, 0x40000040, URZ, UP0, !UPT ;  /* 0x4000004006157890 */ /* 0x000fc400087fe43f */
[----:B------:R-:W-:Y:S02]  /*1910*/  UIADD3.X UR23, UR7, 0x40000040, URZ, UP1, !UPT ;  /* 0x4000004007177890 */ /* 0x000fe40008ffe43f */
[----:B------:R-:W-:Y:S02]  /*1920*/  UIADD3.64 UR32, UR20, 0x2, URZ ;  /* 0x0000000214207897 */ /* 0x000fe4000fffe03f */
[----:B------:R-:W-:Y:S02]  /*1930*/  UIADD3.64 UR34, UR22, 0x2, URZ ;  /* 0x0000000216227897 */ /* 0x000fe4000fffe03f */
[----:B------:R-:W-:-:S04]  /*1940*/  UISETP.NE.U32.AND UP0, UPT, UR5, 0x4, UPT ;  /* 0x000000040500788c */ /* 0x000fc8000bf05070 */
[----:B------:R-:W-:Y:S02]  /*1950*/  USEL UR6, URZ, 0x1, UP0 ;  /* 0x000000013f067887 */ /* 0x000fe40008000000 */
[----:B------:R-:W-:Y:S02]  /*1960*/  USEL UR5, UR5, URZ, UP0 ;  /* 0x0000003f05057287 */ /* 0x000fe40008000000 */
[----:B------:R-:W-:Y:S01]  /*1970*/  ULOP3.LUT UR4, UR4, UR6, URZ, 0x3c, !UPT ;  /* 0x0000000604047292 */ /* 0x000fe2000f8e3c3f */
[----:B------:R-:W-:Y:S01]  /*1980*/  HGMMA.64x32x16.F32.BF16 R24, gdesc[UR20], R24 ;  /* 0x00600000141879f0 */ /* 0x000fe20008701818 */
[----:B------:R-:W-:Y:S02]  /*1990*/  UIADD3.64 UR20, UR20, 0x4, URZ ;  /* 0x0000000414147897 */ /* 0x000fe4000fffe03f */
[----:B------:R-:W-:Y:S01]  /*19a0*/  UIADD3.64 UR22, UR22, 0x4, URZ ;  /* 0x0000000416167897 */ /* 0x000fe2000fffe03f */
[----:B------:R-:W-:Y:S08]  /*19b0*/  HGMMA.64x32x16.F32.BF16 R24, gdesc[UR32], R24 ;  /* 0x00600000201879f0 */ /* 0x000ff00008701818 */
[----:B------:R-:W-:Y:S01]  /*19c0*/  HGMMA.64x32x16.F32.BF16 R24, gdesc[UR20], R24, gsb0 ;  /* 0x00600000141879f0 */ /* 0x000fe20008001818 */
[----:B------:R-:W-:Y:S05]  /*19d0*/  @!P0 BRA `(.L_x_49) ;  /* 0xfffffffc00008947 */ /* 0x000fea000383ffff */
.L_x_47:
[----:B------:R-:W-:Y:S02]  /*19e0*/  WARPGROUP.DEPBAR.LE gsb0, 0x0 ;  /* 0x00008000000079c5 */ /* 0x000fe40000010000 */
[----:B----4-:R-:W-:Y:S01]  /*19f0*/  BAR.SYNC.DEFER_BLOCKING 0x0 ;  /* 0x0000000000007b1d */ /* 0x010fe20000010000 */
[C---:B-1----:R-:W-:Y:S01]  /*1a00*/  IMAD.SHL.U32 R2, R0.reuse, 0x40, RZ ;  /* 0x0000004000027824 */ /* 0x042fe200078e00ff */
[----:B---3--:R-:W-:Y:S01]  /*1a10*/  SHF.R.U32.HI R4, RZ, 0x1, R0 ;  /* 0x00000001ff047819 */ /* 0x008fe20000011600 */
[----:B------:R-:W-:Y:S01]  /*1a20*/  IMAD.SHL.U32 R3, R0, 0x10, RZ ;  /* 0x0000001000037824 */ /* 0x000fe200078e00ff */
[----:B------:R-:W-:Y:S02]  /*1a30*/  F2FP.BF16.F32.PACK_AB R24, R25, R24 ;  /* 0x000000181918723e */ /* 0x000fe400000010ff */
[----:B------:R-:W-:Y:S02]  /*1a40*/  ELECT P0, URZ, PT ;  /* 0x00000000003f782f */ /* 0x000fe40003800000 */
[----:B------:R-:W-:Y:S01]  /*1a50*/  LOP3.LUT R2, R2, 0x1800, RZ, 0xc0, !PT ;  /* 0x0000180002027812 */ /* 0x000fe200078ec0ff */
[----:B------:R-:W-:Y:S01]  /*1a60*/  UMOV UR17, UR15 ;  /* 0x0000000f00117c82 */ /* 0x000fe20008000000 */
[----:B------:R-:W-:Y:S01]  /*1a70*/  LOP3.LUT R5, R4, 0x40, RZ, 0xc0, !PT ;  /* 0x0000004004057812 */ /* 0x000fe200078ec0ff */
[----:B------:R-:W-:Y:S01]  /*1a80*/  UMOV UR18, UR11 ;  /* 0x0000000b00127c82 */ /* 0x000fe20008000000 */
[----:B------:R-:W-:-:S02]  /*1a90*/  LOP3.LUT R2, R2, 0x70, R3, 0xf8, !PT ;  /* 0x0000007002027812 */ /* 0x000fc400078ef803 */
[----:B------:R-:W-:Y:S01]  /*1aa0*/  LOP3.LUT R5, R5, 0x10, R0, 0xf8, !PT ;  /* 0x0000001005057812 */ /* 0x000fe200078ef800 */
[----:B------:R-:W-:Y:S01]  /*1ab0*/  IMAD.SHL.U32 R0, R0, 0x80, RZ ;  /* 0x0000008000007824 */ /* 0x000fe200078e00ff */
[----:B------:R-:W-:Y:S02]  /*1ac0*/  F2FP.BF16.F32.PACK_AB R25, R27, R26 ;  /* 0x0000001a1b19723e */ /* 0x000fe400000010ff */
[----:B------:R-:W-:Y:S02]  /*1ad0*/  LOP3.LUT R5, R2, R5, RZ, 0x3c, !PT ;  /* 0x0000000502057212 */ /* 0x000fe400078e3cff */
[----:B------:R-:W-:Y:S02]  /*1ae0*/  F2FP.BF16.F32.PACK_AB R32, R33, R32 ;  /* 0x000000202120723e */ /* 0x000fe400000010ff */
[----:B------:R-:W-:Y:S02]  /*1af0*/  LOP3.LUT R0, R5, 0x780, R0, 0xf8, !PT ;  /* 0x0000078005007812 */ /* 0x000fe400078ef800 */
[----:B------:R-:W-:Y:S01]  /*1b00*/  F2FP.BF16.F32.PACK_AB R26, R29, R28 ;  /* 0x0000001c1d1a723e */ /* 0x000fe200000010ff */
[----:B------:R-:W1:Y:S02]  /*1b10*/  @!P2 SYNCS.CCTL.IV [UR16+0x10000] ;  /* 0x01000000ff00a9b1 */ /* 0x000e640008000010 */
[----:B-1----:R-:W-:Y:S01]  /*1b20*/  BAR.SYNC.DEFER_BLOCKING 0x0 ;  /* 0x0000000000007b1d */ /* 0x002fe20000010000 */
[C---:B------:R-:W-:Y:S01]  /*1b30*/  LOP3.LUT R2, R0.reuse, 0x20, RZ, 0x3c, !PT ;  /* 0x0000002000027812 */ /* 0x040fe200078e3cff */
[----:B------:R-:W-:Y:S01]  /*1b40*/  VIADD R0, R0, UR16 ;  /* 0x0000001000007c36 */ /* 0x000fe20008000000 */
[----:B------:R-:W-:-:S02]  /*1b50*/  F2FP.BF16.F32.PACK_AB R27, R31, R30 ;  /* 0x0000001e1f1b723e */ /* 0x000fc400000010ff */
[----:B------:R-:W-:Y:S01]  /*1b60*/  F2FP.BF16.F32.PACK_AB R33, R35, R34 ;  /* 0x000000222321723e */ /* 0x000fe200000010ff */
[----:B------:R-:W-:Y:S01]  /*1b70*/  VIADD R2, R2, UR16 ;  /* 0x0000001002027c36 */ /* 0x000fe20008000000 */
[----:B------:R-:W-:Y:S02]  /*1b80*/  F2FP.BF16.F32.PACK_AB R34, R37, R36 ;  /* 0x000000242522723e */ /* 0x000fe400000010ff */
[----:B------:R-:W-:Y:S02]  /*1b90*/  F2FP.BF16.F32.PACK_AB R35, R39, R38 ;  /* 0x000000262723723e */ /* 0x000fe400000010ff */
[----:B------:R-:W-:Y:S01]  /*1ba0*/  ISETP.LT.U32.AND P0, PT, R6, 0x20, P0 ;  /* 0x000000200600780c */ /* 0x000fe20000701070 */
[----:B------:R-:W1:Y:S02]  /*1bb0*/  @!P2 SYNCS.CCTL.IV [UR16+0x10008] ;  /* 0x01000800ff00a9b1 */ /* 0x000e640008000010 */
[----:B-1----:R-:W-:Y:S10]  /*1bc0*/  BAR.SYNC.DEFER_BLOCKING 0x0 ;  /* 0x0000000000007b1d */ /* 0x002ff40000010000 */
[----:B------:R-:W-:Y:S01]  /*1bd0*/  VOTEU.ANY UP0, P0 ;  /* 0x00000000003f7886 */ /* 0x000fe20000000100 */
[----:B------:R-:W-:-:S04]  /*1be0*/  VOTEU.ANY UP1, P0 ;  /* 0x00000000003f7886 */ /* 0x000fc80000020100 */
[----:B--2---:R-:W-:Y:S01]  /*1bf0*/  @UP0 UMOV UR6, UR28 ;  /* 0x0000001c00060c82 */ /* 0x004fe20008000000 */
[----:B------:R-:W-:Y:S01]  /*1c00*/  @UP0 UMOV UR7, UR29 ;  /* 0x0000001d00070c82 */ /* 0x000fe20008000000 */
[----:B------:R-:W1:Y:S02]  /*1c10*/  @!P2 SYNCS.CCTL.IV [UR16+0x10010] ;  /* 0x01001000ff00a9b1 */ /* 0x000e640008000010 */
[----:B-1----:R-:W-:Y:S06]  /*1c20*/  BAR.SYNC.DEFER_BLOCKING 0x0 ;  /* 0x0000000000007b1d */ /* 0x002fec0000010000 */
[----:B------:R-:W1:Y:S02]  /*1c30*/  @!P2 SYNCS.CCTL.IV [UR16+0x10018] ;  /* 0x01001800ff00a9b1 */ /* 0x000e640008000010 */
[----:B-1----:R-:W-:Y:S04]  /*1c40*/  STSM.16.M88.4 [R0], R24 ;  /* 0x0000001800007844 */ /* 0x002fe80000000200 */
[----:B------:R-:W-:Y:S01]  /*1c50*/  STSM.16.M88.4 [R2], R32 ;  /* 0x0000002002007844 */ /* 0x000fe20000000200 */
[----:B------:R1:W-:Y:S06]  /*1c60*/  MEMBAR.ALL.CTA ;  /* 0x0000000000007992 */ /* 0x0003ec0000008000 */
[----:B-1----:R-:W1:Y:S02]  /*1c70*/  FENCE.VIEW.ASYNC.S ;  /* 0x00000000000073c6 */ /* 0x002e640000000000 */
[----:B-1----:R-:W-:Y:S06]  /*1c80*/  BAR.SYNC.DEFER_BLOCKING 0x0 ;  /* 0x0000000000007b1d */ /* 0x002fec0000010000 */
[----:B------:R1:W-:Y:S01]  /*1c90*/  @UP1 UTMASTG.2D [UR16], [UR6] ;  /* 0x00000010060013b5 */ /* 0x0003e20008008000 */
[----:B------:R0:W-:Y:S01]  /*1ca0*/  UTMACMDFLUSH ;  /* 0x00000000000079b7 */ /* 0x0001e20000000000 */
[----:B------:R-:W-:-:S04]  /*1cb0*/  DEPBAR.LE SB0, 0x0 ;  /* 0x000080000000791a */ /* 0x000fc80000000000 */
[----:B------:R-:W-:Y:S06]  /*1cc0*/  BAR.SYNC.DEFER_BLOCKING 0x0 ;  /* 0x0000000000007b1d */ /* 0x000fec0000010000 */
[----:B-1----:R-:W-:Y:S05]  /*1cd0*/  EXIT ;  /* 0x000000000000794d */ /* 0x002fea0003800000 */
.L_x_48:
[----:B------:R-:W1:Y:S02]  /*1ce0*/  SYNCS.PHASECHK.TRANS64.TRYWAIT P0, [UR32+0x10000], R2 ;  /* 0x01000002ff0075a7 */ /* 0x000e640008000160 */
[----:B-1----:R-:W-:Y:S05]  /*1cf0*/  @!P0 BRA `(.L_x_48) ;  /* 0xfffffffc00f88947 */ /* 0x002fea000383ffff */
[----:B------:R-:W-:Y:S05]  /*1d00*/  BRA `(.L_x_50) ;  /* 0xfffffff800d47947 */ /* 0x000fea000383ffff */
.L_x_51:
[----:B------:R-:W-:-:S00]  /*1d10*/  BRA `(.L_x_51) ;  /* 0xfffffffc00fc7947 */ /* 0x000fc0000383ffff */
[----:B------:R-:W-:-:S00]  /*1d20*/  NOP ;  /* 0x0000000000007918 */ /* 0x000fc00000000000 */
        /* <DEDUP_REMOVED lines=13> */
.L_x_52:


//--------------------- .nv.shared.gluon_wgmma    --------------------------
	.section	.nv.shared.gluon_wgmma,"aw",@nobits
	.sectionflags	@""
	.align	16
	.zero		1024


//--------------------- .nv.shared.reserved.0     --------------------------
	.section	.nv.shared.reserved.0,"aw",@nobits
	.weak		__nv_reservedSMEM_offset_0_alias
	.size		__nv_reservedSMEM_offset_0_alias, 0, 0
	.other		__nv_reservedSMEM_offset_0_alias,@"STO_CUDA_RESERVED_SHARED STV_DEFAULT"
__nv_reservedSMEM_offset_0_alias:
	.zero		0


//--------------------- .nv.constant0.gluon_wgmma --------------------------
	.section	.nv.constant0.gluon_wgmma,"a",@progbits
	.sectionflags	@""
	.align	4
.nv.constant0.gluon_wgmma:
	.zero		608


//--------------------- SYMBOLS --------------------------

	.type		.nv.reservedSmem.offset0,@object
	.size		.nv.reservedSmem.offset0,0x4
